	.target	sm_100a

	.elftype	@"ET_EXEC"


//--------------------- .note.nv.tkinfo           --------------------------
	.section	.note.nv.tkinfo,"",@"SHT_NOTE"
	.sectionflags	@"SHF_NOTE_NV_TKINFO"
	.tkinfo
        /*0018*/ 	.word	0x00000002
        /*0030*/ 	.string	""
        /*0030*/ 	.string	"ptxas"
        /*0030*/ 	.string	"Cuda compilation tools, release 13.0, V13.0.88"
        /*0030*/ 	.string	"Build cuda_13.0.r13.0/compiler.36424714_0"
        /*0030*/ 	.string	"-arch sm_100a -m 64 "



//--------------------- .note.nv.cuinfo           --------------------------
	.section	.note.nv.cuinfo,"",@"SHT_NOTE"
	.sectionflags	@"SHF_NOTE_NV_CUINFO"
        /*0018*/ 	.short	0x0002
        /*001a*/ 	.short	0x0064
        /*001c*/ 	.short	0x0082
	.zero		2


//--------------------- .nv.info                  --------------------------
	.section	.nv.info,"",@"SHT_CUDA_INFO"
	.align	4


	//----- nvinfo : EIATTR_REGCOUNT
	.align		4
        /*0000*/ 	.byte	0x04, 0x2f
        /*0002*/ 	.short	(.L_19 - .L_18)
	.align		4
.L_18:
        /*0004*/ 	.word	index@(_ZN7cutlass13device_kernelINS_4gemm6kernel13GemmUniversalIN4cute5tupleIJiiiiEEENS1_10collective13CollectiveMmaINS1_35MainloopSm100TmaUmmaWarpSpecializedILi6ELi2ELi4ENS5_IJNS4_1CILi1EEESB_SB_EEEEENS5_IJNSA_ILi64EEESE_SE_EEEfNS5_IJlSB_lEEEfSG_NS4_8TiledMMAINS4_8MMA_AtomIJNS4_17SM100_MMA_TF32_SSINS_10tfloat32_tESK_fLi64ELi64ELNS4_4UMMA5MajorE0ELSM_0ELNSL_7ScaleInE0ELSN_0EEEEEENS4_6LayoutISC_NS5_IJNSA_ILi0EEESR_SR_EEEEENS5_IJNS4_10UnderscoreESU_SU_EEEEENS4_13SM90_TMA_LOADENS4_14ComposedLayoutINS4_7SwizzleILi3ELi4ELi3EEENS4_18smem_ptr_flag_bitsILi32EEENSQ_INS5_IJNSA_ILi8EEENSA_ILi32EEEEEENS5_IJS14_SB_EEEEEEEvNS4_8identityESX_S18_vS19_EENS_8epilogue10collective18CollectiveEpilogueINS1B_23Sm100TmaWarpSpecializedILi3ELi2ELi16ELb1ELb0EEEJSF_NS5_IJNSQ_ISE_SB_EENSQ_IS14_SB_EEEEEfSG_fSG_NS1B_6fusion15FusionCallbacksIS1F_NS1J_17LinearCombinationIffffLNS_15FloatRoundStyleE2EEESF_S1I_JEEENS4_5SM1004TMEM4LOAD26SM100_TMEM_LOAD_16dp128b8xESX_S18_NS4_17SM75_U32x4_LDSM_NENS4_14SM90_TMA_STOREES18_NS4_17SM90_U32x4_STSM_NENS4_39AutoVectorizingCopyWithAssumedAlignmentILi128EEEEEEvvEEEEvNT_6ParamsE)
        /*0008*/ 	.word	0x00000059


	//----- nvinfo : EIATTR_FRAME_SIZE
	.align		4
.L_19:
        /*000c*/ 	.byte	0x04, 0x11
        /*000e*/ 	.short	(.L_21 - .L_20)
	.align		4
.L_20:
        /*0010*/ 	.word	index@($__internal_2_$__cuda_sm10x_tcgen05_guardrail_trap_unallocated_columns_being_dealloced)
        /*0014*/ 	.word	0x00000000


	//----- nvinfo : EIATTR_FRAME_SIZE
	.align		4
.L_21:
        /*0018*/ 	.byte	0x04, 0x11
        /*001a*/ 	.short	(.L_23 - .L_22)
	.align		4
.L_22:
        /*001c*/ 	.word	index@($__internal_1_$__cuda_sm10x_tcgen05_guardrail_trap_phase_invalid_during_alloc)
        /*0020*/ 	.word	0x00000000


	//----- nvinfo : EIATTR_FRAME_SIZE
	.align		4
.L_23:
        /*0024*/ 	.byte	0x04, 0x11
        /*0026*/ 	.short	(.L_25 - .L_24)
	.align		4
.L_24:
        /*0028*/ 	.word	index@($__internal_0_$__cuda_sm10x_tcgen05_guardrail_trap_col_being_dealloced_not_returned_by_alloc)
        /*002c*/ 	.word	0x00000000


	//----- nvinfo : EIATTR_FRAME_SIZE
	.align		4
.L_25:
        /*0030*/ 	.byte	0x04, 0x11
        /*0032*/ 	.short	(.L_27 - .L_26)
	.align		4
.L_26:
        /*0034*/ 	.word	index@(_ZN7cutlass13device_kernelINS_4gemm6kernel13GemmUniversalIN4cute5tupleIJiiiiEEENS1_10collective13CollectiveMmaINS1_35MainloopSm100TmaUmmaWarpSpecializedILi6ELi2ELi4ENS5_IJNS4_1CILi1EEESB_SB_EEEEENS5_IJNSA_ILi64EEESE_SE_EEEfNS5_IJlSB_lEEEfSG_NS4_8TiledMMAINS4_8MMA_AtomIJNS4_17SM100_MMA_TF32_SSINS_10tfloat32_tESK_fLi64ELi64ELNS4_4UMMA5MajorE0ELSM_0ELNSL_7ScaleInE0ELSN_0EEEEEENS4_6LayoutISC_NS5_IJNSA_ILi0EEESR_SR_EEEEENS5_IJNS4_10UnderscoreESU_SU_EEEEENS4_13SM90_TMA_LOADENS4_14ComposedLayoutINS4_7SwizzleILi3ELi4ELi3EEENS4_18smem_ptr_flag_bitsILi32EEENSQ_INS5_IJNSA_ILi8EEENSA_ILi32EEEEEENS5_IJS14_SB_EEEEEEEvNS4_8identityESX_S18_vS19_EENS_8epilogue10collective18CollectiveEpilogueINS1B_23Sm100TmaWarpSpecializedILi3ELi2ELi16ELb1ELb0EEEJSF_NS5_IJNSQ_ISE_SB_EENSQ_IS14_SB_EEEEEfSG_fSG_NS1B_6fusion15FusionCallbacksIS1F_NS1J_17LinearCombinationIffffLNS_15FloatRoundStyleE2EEESF_S1I_JEEENS4_5SM1004TMEM4LOAD26SM100_TMEM_LOAD_16dp128b8xESX_S18_NS4_17SM75_U32x4_LDSM_NENS4_14SM90_TMA_STOREES18_NS4_17SM90_U32x4_STSM_NENS4_39AutoVectorizingCopyWithAssumedAlignmentILi128EEEEEEvvEEEEvNT_6ParamsE)
        /*0038*/ 	.word	0x00000000


	//----- nvinfo : EIATTR_MIN_STACK_SIZE
	.align		4
.L_27:
        /*003c*/ 	.byte	0x04, 0x12
        /*003e*/ 	.short	(.L_29 - .L_28)
	.align		4
.L_28:
        /*0040*/ 	.word	index@(_ZN7cutlass13device_kernelINS_4gemm6kernel13GemmUniversalIN4cute5tupleIJiiiiEEENS1_10collective13CollectiveMmaINS1_35MainloopSm100TmaUmmaWarpSpecializedILi6ELi2ELi4ENS5_IJNS4_1CILi1EEESB_SB_EEEEENS5_IJNSA_ILi64EEESE_SE_EEEfNS5_IJlSB_lEEEfSG_NS4_8TiledMMAINS4_8MMA_AtomIJNS4_17SM100_MMA_TF32_SSINS_10tfloat32_tESK_fLi64ELi64ELNS4_4UMMA5MajorE0ELSM_0ELNSL_7ScaleInE0ELSN_0EEEEEENS4_6LayoutISC_NS5_IJNSA_ILi0EEESR_SR_EEEEENS5_IJNS4_10UnderscoreESU_SU_EEEEENS4_13SM90_TMA_LOADENS4_14ComposedLayoutINS4_7SwizzleILi3ELi4ELi3EEENS4_18smem_ptr_flag_bitsILi32EEENSQ_INS5_IJNSA_ILi8EEENSA_ILi32EEEEEENS5_IJS14_SB_EEEEEEEvNS4_8identityESX_S18_vS19_EENS_8epilogue10collective18CollectiveEpilogueINS1B_23Sm100TmaWarpSpecializedILi3ELi2ELi16ELb1ELb0EEEJSF_NS5_IJNSQ_ISE_SB_EENSQ_IS14_SB_EEEEEfSG_fSG_NS1B_6fusion15FusionCallbacksIS1F_NS1J_17LinearCombinationIffffLNS_15FloatRoundStyleE2EEESF_S1I_JEEENS4_5SM1004TMEM4LOAD26SM100_TMEM_LOAD_16dp128b8xESX_S18_NS4_17SM75_U32x4_LDSM_NENS4_14SM90_TMA_STOREES18_NS4_17SM90_U32x4_STSM_NENS4_39AutoVectorizingCopyWithAssumedAlignmentILi128EEEEEEvvEEEEvNT_6ParamsE)
        /*0044*/ 	.word	0x00000000
.L_29:


//--------------------- .nv.compat                --------------------------
	.section	.nv.compat,"",@"SHT_CUDA_COMPAT_INFO"
	.align	4
        /*0000*/ 	.byte	0x02, 0x09, 0x01, 0x00, 0x02, 0x02, 0x02, 0x00, 0x02, 0x05, 0x05, 0x00, 0x03, 0x07, 0x01, 0x01
        /*0010*/ 	.byte	0x02, 0x03, 0x01, 0x00, 0x02, 0x06, 0x01, 0x00, 0x04, 0x0b, 0x08, 0x00, 0x09, 0x00, 0x00, 0x00
        /*0020*/ 	.byte	0x00, 0x00, 0x00, 0x00


//--------------------- .nv.info._ZN7cutlass13device_kernelINS_4gemm6kernel13GemmUniversalIN4cute5tupleIJiiiiEEENS1_10collective13CollectiveMmaINS1_35MainloopSm100TmaUmmaWarpSpecializedILi6ELi2ELi4ENS5_IJNS4_1CILi1EEESB_SB_EEEEENS5_IJNSA_ILi64EEESE_SE_EEEfNS5_IJlSB_lEEEfSG_NS4_8TiledMMAINS4_8MMA_AtomIJNS4_17SM100_MMA_TF32_SSINS_10tfloat32_tESK_fLi64ELi64ELNS4_4UMMA5MajorE0ELSM_0ELNSL_7ScaleInE0ELSN_0EEEEEENS4_6LayoutISC_NS5_IJNSA_ILi0EEESR_SR_EEEEENS5_IJNS4_10UnderscoreESU_SU_EEEEENS4_13SM90_TMA_LOADENS4_14ComposedLayoutINS4_7SwizzleILi3ELi4ELi3EEENS4_18smem_ptr_flag_bitsILi32EEENSQ_INS5_IJNSA_ILi8EEENSA_ILi32EEEEEENS5_IJS14_SB_EEEEEEEvNS4_8identityESX_S18_vS19_EENS_8epilogue10collective18CollectiveEpilogueINS1B_23Sm100TmaWarpSpecializedILi3ELi2ELi16ELb1ELb0EEEJSF_NS5_IJNSQ_ISE_SB_EENSQ_IS14_SB_EEEEEfSG_fSG_NS1B_6fusion15FusionCallbacksIS1F_NS1J_17LinearCombinationIffffLNS_15FloatRoundStyleE2EEESF_S1I_JEEENS4_5SM1004TMEM4LOAD26SM100_TMEM_LOAD_16dp128b8xESX_S18_NS4_17SM75_U32x4_LDSM_NENS4_14SM90_TMA_STOREES18_NS4_17SM90_U32x4_STSM_NENS4_39AutoVectorizingCopyWithAssumedAlignmentILi128EEEEEEvvEEEEvNT_6ParamsE --------------------------
	.section	.nv.info._ZN7cutlass13device_kernelINS_4gemm6kernel13GemmUniversalIN4cute5tupleIJiiiiEEENS1_10collective13CollectiveMmaINS1_35MainloopSm100TmaUmmaWarpSpecializedILi6ELi2ELi4ENS5_IJNS4_1CILi1EEESB_SB_EEEEENS5_IJNSA_ILi64EEESE_SE_EEEfNS5_IJlSB_lEEEfSG_NS4_8TiledMMAINS4_8MMA_AtomIJNS4_17SM100_MMA_TF32_SSINS_10tfloat32_tESK_fLi64ELi64ELNS4_4UMMA5MajorE0ELSM_0ELNSL_7ScaleInE0ELSN_0EEEEEENS4_6LayoutISC_NS5_IJNSA_ILi0EEESR_SR_EEEEENS5_IJNS4_10UnderscoreESU_SU_EEEEENS4_13SM90_TMA_LOADENS4_14ComposedLayoutINS4_7SwizzleILi3ELi4ELi3EEENS4_18smem_ptr_flag_bitsILi32EEENSQ_INS5_IJNSA_ILi8EEENSA_ILi32EEEEEENS5_IJS14_SB_EEEEEEEvNS4_8identityESX_S18_vS19_EENS_8epilogue10collective18CollectiveEpilogueINS1B_23Sm100TmaWarpSpecializedILi3ELi2ELi16ELb1ELb0EEEJSF_NS5_IJNSQ_ISE_SB_EENSQ_IS14_SB_EEEEEfSG_fSG_NS1B_6fusion15FusionCallbacksIS1F_NS1J_17LinearCombinationIffffLNS_15FloatRoundStyleE2EEESF_S1I_JEEENS4_5SM1004TMEM4LOAD26SM100_TMEM_LOAD_16dp128b8xESX_S18_NS4_17SM75_U32x4_LDSM_NENS4_14SM90_TMA_STOREES18_NS4_17SM90_U32x4_STSM_NENS4_39AutoVectorizingCopyWithAssumedAlignmentILi128EEEEEEvvEEEEvNT_6ParamsE,"",@"SHT_CUDA_INFO"
	.sectionflags	@""
	.align	4


	//----- nvinfo : EIATTR_CUDA_API_VERSION
	.align		4
        /*0000*/ 	.byte	0x04, 0x37
        /*0002*/ 	.short	(.L_31 - .L_30)
.L_30:
        /*0004*/ 	.word	0x00000082


	//----- nvinfo : EIATTR_KPARAM_INFO
	.align		4
.L_31:
        /*0008*/ 	.byte	0x04, 0x17
        /*000a*/ 	.short	(.L_33 - .L_32)
.L_32:
        /*000c*/ 	.word	0x00000000
        /*0010*/ 	.short	0x0000
        /*0012*/ 	.short	0x0000
        /*0014*/ 	.byte	0x00, 0xf0, 0x01, 0x20


	//----- nvinfo : EIATTR_AT_ENTRY_FRAGMENTS
	.align		4
.L_33:
        /*0018*/ 	.byte	0x04, 0x4f
        /*001a*/ 	.short	(.L_35 - .L_34)


	//   ....[0]....
.L_34:
        /*001c*/ 	.word	0x00000006


	//----- nvinfo : EIATTR_RESERVED_SMEM_USED
	.align		4
.L_35:
        /*0020*/ 	.byte	0x01, 0x41
	.zero		2


	//----- nvinfo : EIATTR_SPARSE_MMA_MASK
	.align		4
        /*0024*/ 	.byte	0x03, 0x50
        /*0026*/ 	.short	0x0000


	//----- nvinfo : EIATTR_TCGEN05_1CTA_USED
	.align		4
        /*0028*/ 	.byte	0x01, 0x51
	.zero		2


	//----- nvinfo : EIATTR_MAXREG_COUNT
	.align		4
        /*002c*/ 	.byte	0x03, 0x1b
        /*002e*/ 	.short	0x00ff


	//----- nvinfo : EIATTR_NUM_BARRIERS
	.align		4
        /*0030*/ 	.byte	0x02, 0x4c
        /*0032*/ 	.byte	0x07
	.zero		1


	//----- nvinfo : EIATTR_EXTERNS
	.align		4
        /*0034*/ 	.byte	0x04, 0x0f
        /*0036*/ 	.short	(.L_37 - .L_36)


	//   ....[0]....
	.align		4
.L_36:
        /*0038*/ 	.word	index@(__assertfail)


	//----- nvinfo : EIATTR_MERCURY_ISA_VERSION
	.align		4
.L_37:
        /*003c*/ 	.byte	0x03, 0x5f
        /*003e*/ 	.short	0x0101


	//----- nvinfo : EIATTR_INT_WARP_WIDE_INSTR_OFFSETS
	.align		4
        /*0040*/ 	.byte	0x04, 0x31
        /*0042*/ 	.short	(.L_39 - .L_38)


	//   ....[0]....
.L_38:
        /*0044*/ 	.word	0x00001f40


	//   ....[1]....
        /*0048*/ 	.word	0x00003cc0


	//   ....[2]....
        /*004c*/ 	.word	0x00003cf0


	//   ....[3]....
        /*0050*/ 	.word	0x00003d40


	//   ....[4]....
        /*0054*/ 	.word	0x00004620


	//   ....[5]....
        /*0058*/ 	.word	0x00004640


	//   ....[6]....
        /*005c*/ 	.word	0x00004910


	//   ....[7]....
        /*0060*/ 	.word	0x00004a40


	//----- nvinfo : EIATTR_COOP_GROUP_MASK_REGIDS
	.align		4
.L_39:
        /*0064*/ 	.byte	0x04, 0x29
        /*0066*/ 	.short	(.L_41 - .L_40)


	//   ....[0]....
.L_40:
        /*0068*/ 	.word	0xffffffff


	//   ....[1]....
        /*006c*/ 	.word	0xffffffff


	//   ....[2]....
        /*0070*/ 	.word	0xffffffff


	//   ....[3]....
        /*0074*/ 	.word	0xffffffff


	//   ....[4]....
        /*0078*/ 	.word	0xffffffff


	//   ....[5]....
        /*007c*/ 	.word	0xffffffff


	//   ....[6]....
        /*0080*/ 	.word	0xffffffff


	//   ....[7]....
        /*0084*/ 	.word	0xffffffff


	//   ....[8]....
        /*0088*/ 	.word	0xffffffff


	//   ....[9]....
        /*008c*/ 	.word	0xffffffff


	//   ....[10]....
        /*0090*/ 	.word	0xffffffff


	//   ....[11]....
        /*0094*/ 	.word	0xffffffff


	//   ....[12]....
        /*0098*/ 	.word	0xffffffff


	//----- nvinfo : EIATTR_COOP_GROUP_INSTR_OFFSETS
	.align		4
.L_41:
        /*009c*/ 	.byte	0x04, 0x28
        /*009e*/ 	.short	(.L_43 - .L_42)


	//   ....[0]....
.L_42:
        /*00a0*/ 	.word	0x00000090


	//   ....[1]....
        /*00a4*/ 	.word	0x000004d0


	//   ....[2]....
        /*00a8*/ 	.word	0x00000680


	//   ....[3]....
        /*00ac*/ 	.word	0x00000800


	//   ....[4]....
        /*00b0*/ 	.word	0x00000900


	//   ....[5]....
        /*00b4*/ 	.word	0x00000a70


	//   ....[6]....
        /*00b8*/ 	.word	0x00000c10


	//   ....[7]....
        /*00bc*/ 	.word	0x00001e20


	//   ....[8]....
        /*00c0*/ 	.word	0x00002d20


	//   ....[9]....
        /*00c4*/ 	.word	0x00002f30


	//   ....[10]....
        /*00c8*/ 	.word	0x00002f60


	//   ....[11]....
        /*00cc*/ 	.word	0x00003bb0


	//   ....[12]....
        /*00d0*/ 	.word	0x00003de0


	//----- nvinfo : EIATTR_VRC_CTA_INIT_COUNT
	.align		4
.L_43:
        /*00d4*/ 	.byte	0x02, 0x4a
        /*00d6*/ 	.byte	0x80
	.zero		1


	//----- nvinfo : EIATTR_SYSCALL_OFFSETS
	.align		4
        /*00d8*/ 	.byte	0x04, 0x46
        /*00da*/ 	.short	(.L_45 - .L_44)


	//   ....[0]....
.L_44:
        /*00dc*/ 	.word	0x00005630


	//   ....[1]....
        /*00e0*/ 	.word	0x00005720


	//   ....[2]....
        /*00e4*/ 	.word	0x00005fe0


	//   ....[3]....
        /*00e8*/ 	.word	0x00006830


	//----- nvinfo : EIATTR_MBARRIER_INSTR_OFFSETS
	.align		4
.L_45:
        /*00ec*/ 	.byte	0x04, 0x39
        /*00ee*/ 	.short	(.L_47 - .L_46)


	//   ....[0]....
.L_46:
        /*00f0*/ 	.word	0x000005b0
        /*00f4*/ 	.word	0x000000ff
        /*00f8*/ 	.word	0x00000000
        /*00fc*/ 	.short	0x0100
        /*00fe*/ 	.byte	0x05
	.zero		1


	//   ....[1]....
        /*0100*/ 	.word	0x000005c0
        /*0104*/ 	.word	0x000000ff
        /*0108*/ 	.word	0x00000030
        /*010c*/ 	.short	0x0100
        /*010e*/ 	.byte	0x05
	.zero		1


	//   ....[2]....
        /*0110*/ 	.word	0x000005d0
        /*0114*/ 	.word	0x000000ff
        /*0118*/ 	.word	0x00000008
        /*011c*/ 	.short	0x0100
        /*011e*/ 	.byte	0x05
	.zero		1


	//   ....[3]....
        /*0120*/ 	.word	0x000005e0
        /*0124*/ 	.word	0x000000ff
        /*0128*/ 	.word	0x00000038
        /*012c*/ 	.short	0x0100
        /*012e*/ 	.byte	0x05
	.zero		1


	//   ....[4]....
        /*0130*/ 	.word	0x000005f0
        /*0134*/ 	.word	0x000000ff
        /*0138*/ 	.word	0x00000010
        /*013c*/ 	.short	0x0100
        /*013e*/ 	.byte	0x05
	.zero		1


	//   ....[5]....
        /*0140*/ 	.word	0x00000600
        /*0144*/ 	.word	0x000000ff
        /*0148*/ 	.word	0x00000040
        /*014c*/ 	.short	0x0100
        /*014e*/ 	.byte	0x05
	.zero		1


	//   ....[6]....
        /*0150*/ 	.word	0x00000610
        /*0154*/ 	.word	0x000000ff
        /*0158*/ 	.word	0x00000018
        /*015c*/ 	.short	0x0100
        /*015e*/ 	.byte	0x05
	.zero		1


	//   ....[7]....
        /*0160*/ 	.word	0x00000620
        /*0164*/ 	.word	0x000000ff
        /*0168*/ 	.word	0x00000048
        /*016c*/ 	.short	0x0100
        /*016e*/ 	.byte	0x05
	.zero		1


	//   ....[8]....
        /*0170*/ 	.word	0x00000630
        /*0174*/ 	.word	0x000000ff
        /*0178*/ 	.word	0x00000020
        /*017c*/ 	.short	0x0100
        /*017e*/ 	.byte	0x05
	.zero		1


	//   ....[9]....
        /*0180*/ 	.word	0x00000640
        /*0184*/ 	.word	0x000000ff
        /*0188*/ 	.word	0x00000050
        /*018c*/ 	.short	0x0100
        /*018e*/ 	.byte	0x05
	.zero		1


	//   ....[10]....
        /*0190*/ 	.word	0x00000650
        /*0194*/ 	.word	0x000000ff
        /*0198*/ 	.word	0x00000028
        /*019c*/ 	.short	0x0100
        /*019e*/ 	.byte	0x05
	.zero		1


	//   ....[11]....
        /*01a0*/ 	.word	0x00000660
        /*01a4*/ 	.word	0x000000ff
        /*01a8*/ 	.word	0x00000058
        /*01ac*/ 	.short	0x0100
        /*01ae*/ 	.byte	0x05
	.zero		1


	//   ....[12]....
        /*01b0*/ 	.word	0x00000790
        /*01b4*/ 	.word	0x000000ff
        /*01b8*/ 	.word	0x00000060
        /*01bc*/ 	.short	0x0100
        /*01be*/ 	.byte	0x07
	.zero		1


	//   ....[13]....
        /*01c0*/ 	.word	0x000007a0
        /*01c4*/ 	.word	0x000000ff
        /*01c8*/ 	.word	0x00000078
        /*01cc*/ 	.short	0x0100
        /*01ce*/ 	.byte	0x07
	.zero		1


	//   ....[14]....
        /*01d0*/ 	.word	0x000007b0
        /*01d4*/ 	.word	0x000000ff
        /*01d8*/ 	.word	0x00000068
        /*01dc*/ 	.short	0x0100
        /*01de*/ 	.byte	0x07
	.zero		1


	//   ....[15]....
        /*01e0*/ 	.word	0x000007c0
        /*01e4*/ 	.word	0x000000ff
        /*01e8*/ 	.word	0x00000080
        /*01ec*/ 	.short	0x0100
        /*01ee*/ 	.byte	0x07
	.zero		1


	//   ....[16]....
        /*01f0*/ 	.word	0x000007d0
        /*01f4*/ 	.word	0x000000ff
        /*01f8*/ 	.word	0x00000070
        /*01fc*/ 	.short	0x0100
        /*01fe*/ 	.byte	0x07
	.zero		1


	//   ....[17]....
        /*0200*/ 	.word	0x000007e0
        /*0204*/ 	.word	0x000000ff
        /*0208*/ 	.word	0x00000088
        /*020c*/ 	.short	0x0100
        /*020e*/ 	.byte	0x07
	.zero		1


	//   ....[18]....
        /*0210*/ 	.word	0x000008d0
        /*0214*/ 	.word	0x000000ff
        /*0218*/ 	.word	0x00000090
        /*021c*/ 	.short	0x0100
        /*021e*/ 	.byte	0x05
	.zero		1


	//   ....[19]....
        /*0220*/ 	.word	0x000008e0
        /*0224*/ 	.word	0x000000ff
        /*0228*/ 	.word	0x00000098
        /*022c*/ 	.short	0x0100
        /*022e*/ 	.byte	0x05
	.zero		1


	//   ....[20]....
        /*0230*/ 	.word	0x00000a20
        /*0234*/ 	.word	0x000000ff
        /*0238*/ 	.word	0x000000a0
        /*023c*/ 	.short	0x0100
        /*023e*/ 	.byte	0x05
	.zero		1


	//   ....[21]....
        /*0240*/ 	.word	0x00000a30
        /*0244*/ 	.word	0x000000ff
        /*0248*/ 	.word	0x000000b0
        /*024c*/ 	.short	0x0100
        /*024e*/ 	.byte	0x05
	.zero		1


	//   ....[22]....
        /*0250*/ 	.word	0x00000a40
        /*0254*/ 	.word	0x000000ff
        /*0258*/ 	.word	0x000000a8
        /*025c*/ 	.short	0x0100
        /*025e*/ 	.byte	0x05
	.zero		1


	//   ....[23]....
        /*0260*/ 	.word	0x00000a50
        /*0264*/ 	.word	0x000000ff
        /*0268*/ 	.word	0x000000b8
        /*026c*/ 	.short	0x0100
        /*026e*/ 	.byte	0x05
	.zero		1


	//   ....[24]....
        /*0270*/ 	.word	0x00000b80
        /*0274*/ 	.word	0x000000ff
        /*0278*/ 	.word	0x000000c0
        /*027c*/ 	.short	0x0100
        /*027e*/ 	.byte	0x07
	.zero		1


	//   ....[25]....
        /*0280*/ 	.word	0x00000b90
        /*0284*/ 	.word	0x000000ff
        /*0288*/ 	.word	0x000000e0
        /*028c*/ 	.short	0x0100
        /*028e*/ 	.byte	0x07
	.zero		1


	//   ....[26]....
        /*0290*/ 	.word	0x00000ba0
        /*0294*/ 	.word	0x000000ff
        /*0298*/ 	.word	0x000000c8
        /*029c*/ 	.short	0x0100
        /*029e*/ 	.byte	0x07
	.zero		1


	//   ....[27]....
        /*02a0*/ 	.word	0x00000bb0
        /*02a4*/ 	.word	0x000000ff
        /*02a8*/ 	.word	0x000000e8
        /*02ac*/ 	.short	0x0100
        /*02ae*/ 	.byte	0x07
	.zero		1


	//   ....[28]....
        /*02b0*/ 	.word	0x00000bc0
        /*02b4*/ 	.word	0x000000ff
        /*02b8*/ 	.word	0x000000d0
        /*02bc*/ 	.short	0x0100
        /*02be*/ 	.byte	0x07
	.zero		1


	//   ....[29]....
        /*02c0*/ 	.word	0x00000bd0
        /*02c4*/ 	.word	0x000000ff
        /*02c8*/ 	.word	0x000000f0
        /*02cc*/ 	.short	0x0100
        /*02ce*/ 	.byte	0x07
	.zero		1


	//   ....[30]....
        /*02d0*/ 	.word	0x00000be0
        /*02d4*/ 	.word	0x000000ff
        /*02d8*/ 	.word	0x000000d8
        /*02dc*/ 	.short	0x0100
        /*02de*/ 	.byte	0x07
	.zero		1


	//   ....[31]....
        /*02e0*/ 	.word	0x00000bf0
        /*02e4*/ 	.word	0x000000ff
        /*02e8*/ 	.word	0x000000f8
        /*02ec*/ 	.short	0x0100
        /*02ee*/ 	.byte	0x07
	.zero		1


	//   ....[32]....
        /*02f0*/ 	.word	0x00000ce0
        /*02f4*/ 	.word	0x000000ff
        /*02f8*/ 	.word	0x00000100
        /*02fc*/ 	.short	0x0100
        /*02fe*/ 	.byte	0x05
	.zero		1


	//   ....[33]....
        /*0300*/ 	.word	0x00000cf0
        /*0304*/ 	.word	0x000000ff
        /*0308*/ 	.word	0x00000110
        /*030c*/ 	.short	0x0100
        /*030e*/ 	.byte	0x05
	.zero		1


	//   ....[34]....
        /*0310*/ 	.word	0x00000d00
        /*0314*/ 	.word	0x000000ff
        /*0318*/ 	.word	0x00000108
        /*031c*/ 	.short	0x0100
        /*031e*/ 	.byte	0x05
	.zero		1


	//   ....[35]....
        /*0320*/ 	.word	0x00000d10
        /*0324*/ 	.word	0x000000ff
        /*0328*/ 	.word	0x00000118
        /*032c*/ 	.short	0x0100
        /*032e*/ 	.byte	0x05
	.zero		1


	//   ....[36]....
        /*0330*/ 	.word	0x000015e0
        /*0334*/ 	.word	0x00000002
        /*0338*/ 	.word	0x00000110
        /*033c*/ 	.short	0x010a
        /*033e*/ 	.byte	0xff
	.zero		1


	//   ....[37]....
        /*0340*/ 	.word	0x00001610
        /*0344*/ 	.word	0x00000002
        /*0348*/ 	.word	0x00000100
        /*034c*/ 	.short	0x0101
        /*034e*/ 	.byte	0xff
	.zero		1


	//   ....[38]....
        /*0350*/ 	.word	0x000016e0
        /*0354*/ 	.word	0x000000ff
        /*0358*/ 	.word	0x00000030
        /*035c*/ 	.short	0x010a
        /*035e*/ 	.byte	0x08
	.zero		1


	//   ....[39]....
        /*0360*/ 	.word	0x00001780
        /*0364*/ 	.word	0x000000ff
        /*0368*/ 	.word	0x00000030
        /*036c*/ 	.short	0x010a
        /*036e*/ 	.byte	0x21
	.zero		1


	//   ....[40]....
        /*0370*/ 	.word	0x000018d0
        /*0374*/ 	.word	0x000000ff
        /*0378*/ 	.word	0x00000030
        /*037c*/ 	.short	0x010a
        /*037e*/ 	.byte	0x08
	.zero		1


	//   ....[41]....
        /*0380*/ 	.word	0x00001a90
        /*0384*/ 	.word	0x000000ff
        /*0388*/ 	.word	0x00000098
        /*038c*/ 	.short	0x0101
        /*038e*/ 	.byte	0x04
	.zero		1


	//   ....[42]....
        /*0390*/ 	.word	0x00001ab0
        /*0394*/ 	.word	0x000000ff
        /*0398*/ 	.word	0x00000030
        /*039c*/ 	.short	0x010a
        /*039e*/ 	.byte	0x08
	.zero		1


	//   ....[43]....
        /*03a0*/ 	.word	0x00001b30
        /*03a4*/ 	.word	0x000000ff
        /*03a8*/ 	.word	0x00000030
        /*03ac*/ 	.short	0x010a
        /*03ae*/ 	.byte	0x21
	.zero		1


	//   ....[44]....
        /*03b0*/ 	.word	0x00001c80
        /*03b4*/ 	.word	0x000000ff
        /*03b8*/ 	.word	0x00000030
        /*03bc*/ 	.short	0x010a
        /*03be*/ 	.byte	0x08
	.zero		1


	//   ....[45]....
        /*03c0*/ 	.word	0x00001e50
        /*03c4*/ 	.word	0x00000002
        /*03c8*/ 	.word	0x000000a0
        /*03cc*/ 	.short	0x010a
        /*03ce*/ 	.byte	0xff
	.zero		1


	//   ....[46]....
        /*03d0*/ 	.word	0x00001f10
        /*03d4*/ 	.word	0x00000002
        /*03d8*/ 	.word	0x00000000
        /*03dc*/ 	.short	0x0101
        /*03de*/ 	.byte	0xff
	.zero		1


	//   ....[47]....
        /*03e0*/ 	.word	0x00002470
        /*03e4*/ 	.word	0x000000ff
        /*03e8*/ 	.word	0x00000000
        /*03ec*/ 	.short	0x010a
        /*03ee*/ 	.byte	0x05
	.zero		1


	//   ....[48]....
        /*03f0*/ 	.word	0x00002500
        /*03f4*/ 	.word	0x000000ff
        /*03f8*/ 	.word	0x00000000
        /*03fc*/ 	.short	0x010a
        /*03fe*/ 	.byte	0x05
	.zero		1


	//   ....[49]....
        /*0400*/ 	.word	0x00002590
        /*0404*/ 	.word	0x000000ff
        /*0408*/ 	.word	0x00000000
        /*040c*/ 	.short	0x010a
        /*040e*/ 	.byte	0x05
	.zero		1


	//   ....[50]....
        /*0410*/ 	.word	0x00002620
        /*0414*/ 	.word	0x000000ff
        /*0418*/ 	.word	0x00000000
        /*041c*/ 	.short	0x010a
        /*041e*/ 	.byte	0x05
	.zero		1


	//   ....[51]....
        /*0420*/ 	.word	0x000026b0
        /*0424*/ 	.word	0x000000ff
        /*0428*/ 	.word	0x00000000
        /*042c*/ 	.short	0x010a
        /*042e*/ 	.byte	0x05
	.zero		1


	//   ....[52]....
        /*0430*/ 	.word	0x00002750
        /*0434*/ 	.word	0x00000000
        /*0438*/ 	.word	0x00000000
        /*043c*/ 	.short	0x010a
        /*043e*/ 	.byte	0xff
	.zero		1


	//   ....[53]....
        /*0440*/ 	.word	0x00002870
        /*0444*/ 	.word	0x00000000
        /*0448*/ 	.word	0x00000100
        /*044c*/ 	.short	0x010a
        /*044e*/ 	.byte	0xff
	.zero		1


	//   ....[54]....
        /*0450*/ 	.word	0x000028e0
        /*0454*/ 	.word	0x00000000
        /*0458*/ 	.word	0x00000000
        /*045c*/ 	.short	0x0101
        /*045e*/ 	.byte	0xff
	.zero		1


	//   ....[55]....
        /*0460*/ 	.word	0x00002900
        /*0464*/ 	.word	0x000000ff
        /*0468*/ 	.word	0x000000b0
        /*046c*/ 	.short	0x010a
        /*046e*/ 	.byte	0x05
	.zero		1


	//   ....[56]....
        /*0470*/ 	.word	0x00002a20
        /*0474*/ 	.word	0x00000000
        /*0478*/ 	.word	0x000000a0
        /*047c*/ 	.short	0x010a
        /*047e*/ 	.byte	0xff
	.zero		1


	//   ....[57]....
        /*0480*/ 	.word	0x00002b20
        /*0484*/ 	.word	0x00000000
        /*0488*/ 	.word	0x00000000
        /*048c*/ 	.short	0x0101
        /*048e*/ 	.byte	0xff
	.zero		1


	//   ....[58]....
        /*0490*/ 	.word	0x00002bb0
        /*0494*/ 	.word	0x000000ff
        /*0498*/ 	.word	0x000000b0
        /*049c*/ 	.short	0x0106
        /*049e*/ 	.byte	0x05
	.zero		1


	//   ....[59]....
        /*04a0*/ 	.word	0x00002bd0
        /*04a4*/ 	.word	0x000000ff
        /*04a8*/ 	.word	0x000000b0
        /*04ac*/ 	.short	0x010a
        /*04ae*/ 	.byte	0x05
	.zero		1


	//   ....[60]....
        /*04b0*/ 	.word	0x00002c60
        /*04b4*/ 	.word	0x000000ff
        /*04b8*/ 	.word	0x000000b0
        /*04bc*/ 	.short	0x0106
        /*04be*/ 	.byte	0x04
	.zero		1


	//   ....[61]....
        /*04c0*/ 	.word	0x00002ca0
        /*04c4*/ 	.word	0x00000000
        /*04c8*/ 	.word	0x000000b0
        /*04cc*/ 	.short	0x010a
        /*04ce*/ 	.byte	0xff
	.zero		1


	//   ....[62]....
        /*04d0*/ 	.word	0x00003260
        /*04d4*/ 	.word	0x00000000
        /*04d8*/ 	.word	0x000000a0
        /*04dc*/ 	.short	0x010a
        /*04de*/ 	.byte	0xff
	.zero		1


	//   ....[63]....
        /*04e0*/ 	.word	0x00003370
        /*04e4*/ 	.word	0x00000003
        /*04e8*/ 	.word	0x00000000
        /*04ec*/ 	.short	0x0101
        /*04ee*/ 	.byte	0xff
	.zero		1


	//   ....[64]....
        /*04f0*/ 	.word	0x00003380
        /*04f4*/ 	.word	0x000000ff
        /*04f8*/ 	.word	0x00000000
        /*04fc*/ 	.short	0x010a
        /*04fe*/ 	.byte	0x07
	.zero		1


	//   ....[65]....
        /*0500*/ 	.word	0x00003400
        /*0504*/ 	.word	0x000000ff
        /*0508*/ 	.word	0x000000e0
        /*050c*/ 	.short	0x010a
        /*050e*/ 	.byte	0x06
	.zero		1


	//   ....[66]....
        /*0510*/ 	.word	0x000034d0
        /*0514*/ 	.word	0x000000ff
        /*0518*/ 	.word	0x00000000
        /*051c*/ 	.short	0x010a
        /*051e*/ 	.byte	0x0b
	.zero		1


	//   ....[67]....
        /*0520*/ 	.word	0x00003600
        /*0524*/ 	.word	0x000000ff
        /*0528*/ 	.word	0x00000000
        /*052c*/ 	.short	0x010a
        /*052e*/ 	.byte	0x22
	.zero		1


	//   ....[68]....
        /*0530*/ 	.word	0x000039e0
        /*0534*/ 	.word	0x000000ff
        /*0538*/ 	.word	0x00000000
        /*053c*/ 	.short	0x010a
        /*053e*/ 	.byte	0x06
	.zero		1


	//   ....[69]....
        /*0540*/ 	.word	0x00003a70
        /*0544*/ 	.word	0x000000ff
        /*0548*/ 	.word	0x00000000
        /*054c*/ 	.short	0x010a
        /*054e*/ 	.byte	0x06
	.zero		1


	//   ....[70]....
        /*0550*/ 	.word	0x00003b00
        /*0554*/ 	.word	0x000000ff
        /*0558*/ 	.word	0x00000000
        /*055c*/ 	.short	0x010a
        /*055e*/ 	.byte	0x06
	.zero		1


	//   ....[71]....
        /*0560*/ 	.word	0x00003b90
        /*0564*/ 	.word	0x000000ff
        /*0568*/ 	.word	0x00000000
        /*056c*/ 	.short	0x010a
        /*056e*/ 	.byte	0x07
	.zero		1


	//   ....[72]....
        /*0570*/ 	.word	0x00003fc0
        /*0574*/ 	.word	0x00000000
        /*0578*/ 	.word	0x000000a0
        /*057c*/ 	.short	0x010a
        /*057e*/ 	.byte	0xff
	.zero		1


	//   ....[73]....
        /*0580*/ 	.word	0x00004080
        /*0584*/ 	.word	0x00000000
        /*0588*/ 	.word	0x00000000
        /*058c*/ 	.short	0x0101
        /*058e*/ 	.byte	0xff
	.zero		1


	//   ....[74]....
        /*0590*/ 	.word	0x000043a0
        /*0594*/ 	.word	0x000000ff
        /*0598*/ 	.word	0x00000098
        /*059c*/ 	.short	0x010a
        /*059e*/ 	.byte	0x07
	.zero		1


	//   ....[75]....
        /*05a0*/ 	.word	0x000045c0
        /*05a4*/ 	.word	0x000000ff
        /*05a8*/ 	.word	0x00000078
        /*05ac*/ 	.short	0x010a
        /*05ae*/ 	.byte	0x0f
	.zero		1


	//   ....[76]....
        /*05b0*/ 	.word	0x000047c0
        /*05b4*/ 	.word	0x000000ff
        /*05b8*/ 	.word	0x00000060
        /*05bc*/ 	.short	0x010b
        /*05be*/ 	.byte	0x0f
	.zero		1


	//   ....[77]....
        /*05c0*/ 	.word	0x00004810
        /*05c4*/ 	.word	0x000000ff
        /*05c8*/ 	.word	0x00000000
        /*05cc*/ 	.short	0x0101
        /*05ce*/ 	.byte	0x10
	.zero		1


	//   ....[78]....
        /*05d0*/ 	.word	0x00004850
        /*05d4*/ 	.word	0x000000ff
        /*05d8*/ 	.word	0x00000078
        /*05dc*/ 	.short	0x010a
        /*05de*/ 	.byte	0x0d
	.zero		1


	//   ....[79]....
        /*05e0*/ 	.word	0x00004a90
        /*05e4*/ 	.word	0x000000ff
        /*05e8*/ 	.word	0x00000060
        /*05ec*/ 	.short	0x010b
        /*05ee*/ 	.byte	0x0d
	.zero		1


	//   ....[80]....
        /*05f0*/ 	.word	0x00004b00
        /*05f4*/ 	.word	0x000000ff
        /*05f8*/ 	.word	0x00000000
        /*05fc*/ 	.short	0x0101
        /*05fe*/ 	.byte	0x0f
	.zero		1


	//   ....[81]....
        /*0600*/ 	.word	0x00004b50
        /*0604*/ 	.word	0x000000ff
        /*0608*/ 	.word	0x00000000
        /*060c*/ 	.short	0x010a
        /*060e*/ 	.byte	0x04
	.zero		1


	//   ....[82]....
        /*0610*/ 	.word	0x00004be0
        /*0614*/ 	.word	0x000000ff
        /*0618*/ 	.word	0x00000000
        /*061c*/ 	.short	0x010a
        /*061e*/ 	.byte	0x04
	.zero		1


	//   ....[83]....
        /*0620*/ 	.word	0x00004c80
        /*0624*/ 	.word	0x00000000
        /*0628*/ 	.word	0x00000000
        /*062c*/ 	.short	0x010a
        /*062e*/ 	.byte	0xff
	.zero		1


	//   ....[84]....
        /*0630*/ 	.word	0x00005000
        /*0634*/ 	.word	0x00000000
        /*0638*/ 	.word	0x000000a0
        /*063c*/ 	.short	0x010a
        /*063e*/ 	.byte	0xff
	.zero		1


	//   ....[85]....
        /*0640*/ 	.word	0x00005110
        /*0644*/ 	.word	0x00000000
        /*0648*/ 	.word	0x00000000
        /*064c*/ 	.short	0x0101
        /*064e*/ 	.byte	0xff
	.zero		1


	//   ....[86]....
        /*0650*/ 	.word	0x00005b60
        /*0654*/ 	.word	0x00000002
        /*0658*/ 	.word	0x00000060
        /*065c*/ 	.short	0x010a
        /*065e*/ 	.byte	0xff
	.zero		1


	//   ....[87]....
        /*0660*/ 	.word	0x00005ba0
        /*0664*/ 	.word	0x00000052
        /*0668*/ 	.word	0x000000c0
        /*066c*/ 	.short	0x010a
        /*066e*/ 	.byte	0xff
	.zero		1


	//   ....[88]....
        /*0670*/ 	.word	0x00005c90
        /*0674*/ 	.word	0x00000002
        /*0678*/ 	.word	0x00000060
        /*067c*/ 	.short	0x010a
        /*067e*/ 	.byte	0xff
	.zero		1


	//   ....[89]....
        /*0680*/ 	.word	0x00005ec0
        /*0684*/ 	.word	0x00000052
        /*0688*/ 	.word	0x000000c0
        /*068c*/ 	.short	0x010a
        /*068e*/ 	.byte	0xff
	.zero		1


	//   ....[90]....
        /*0690*/ 	.word	0x00006550
        /*0694*/ 	.word	0x00000000
        /*0698*/ 	.word	0x00000000
        /*069c*/ 	.short	0x0101
        /*069e*/ 	.byte	0xff
	.zero		1


	//   ....[91]....
        /*06a0*/ 	.word	0x00006560
        /*06a4*/ 	.word	0x00000002
        /*06a8*/ 	.word	0x00000060
        /*06ac*/ 	.short	0x010a
        /*06ae*/ 	.byte	0xff
	.zero		1


	//   ....[92]....
        /*06b0*/ 	.word	0x00006630
        /*06b4*/ 	.word	0x00000002
        /*06b8*/ 	.word	0x00000060
        /*06bc*/ 	.short	0x010a
        /*06be*/ 	.byte	0xff
	.zero		1


	//   ....[93]....
        /*06c0*/ 	.word	0x000068d0
        /*06c4*/ 	.word	0x000000ff
        /*06c8*/ 	.word	0x00000000
        /*06cc*/ 	.short	0x0101
        /*06ce*/ 	.byte	0x05
	.zero		1


	//   ....[94]....
        /*06d0*/ 	.word	0x00006e10
        /*06d4*/ 	.word	0x00000000
        /*06d8*/ 	.word	0x00000000
        /*06dc*/ 	.short	0x0101
        /*06de*/ 	.byte	0xff
	.zero		1


	//   ....[95]....
        /*06e0*/ 	.word	0x00007080
        /*06e4*/ 	.word	0x000000ff
        /*06e8*/ 	.word	0x00000000
        /*06ec*/ 	.short	0x0101
        /*06ee*/ 	.byte	0x04
	.zero		1


	//   ....[96]....
        /*06f0*/ 	.word	0x000070a0
        /*06f4*/ 	.word	0x00000002
        /*06f8*/ 	.word	0x00000110
        /*06fc*/ 	.short	0x010a
        /*06fe*/ 	.byte	0xff
	.zero		1


	//   ....[97]....
        /*0700*/ 	.word	0x00007100
        /*0704*/ 	.word	0x00000002
        /*0708*/ 	.word	0x00000030
        /*070c*/ 	.short	0x010a
        /*070e*/ 	.byte	0xff
	.zero		1


	//   ....[98]....
        /*0710*/ 	.word	0x00007160
        /*0714*/ 	.word	0x00000002
        /*0718*/ 	.word	0x00000030
        /*071c*/ 	.short	0x010a
        /*071e*/ 	.byte	0xff
	.zero		1


	//   ....[99]....
        /*0720*/ 	.word	0x000071b0
        /*0724*/ 	.word	0x00000002
        /*0728*/ 	.word	0x000000a0
        /*072c*/ 	.short	0x010a
        /*072e*/ 	.byte	0xff
	.zero		1


	//   ....[100]....
        /*0730*/ 	.word	0x00007210
        /*0734*/ 	.word	0x00000000
        /*0738*/ 	.word	0x00000000
        /*073c*/ 	.short	0x010a
        /*073e*/ 	.byte	0xff
	.zero		1


	//   ....[101]....
        /*0740*/ 	.word	0x00007270
        /*0744*/ 	.word	0x00000000
        /*0748*/ 	.word	0x00000000
        /*074c*/ 	.short	0x010a
        /*074e*/ 	.byte	0xff
	.zero		1


	//   ....[102]....
        /*0750*/ 	.word	0x000072d0
        /*0754*/ 	.word	0x00000000
        /*0758*/ 	.word	0x00000000
        /*075c*/ 	.short	0x010a
        /*075e*/ 	.byte	0xff
	.zero		1


	//   ....[103]....
        /*0760*/ 	.word	0x00007330
        /*0764*/ 	.word	0x00000000
        /*0768*/ 	.word	0x00000000
        /*076c*/ 	.short	0x010a
        /*076e*/ 	.byte	0xff
	.zero		1


	//   ....[104]....
        /*0770*/ 	.word	0x00007390
        /*0774*/ 	.word	0x00000000
        /*0778*/ 	.word	0x00000000
        /*077c*/ 	.short	0x010a
        /*077e*/ 	.byte	0xff
	.zero		1


	//   ....[105]....
        /*0780*/ 	.word	0x000073e0
        /*0784*/ 	.word	0x00000000
        /*0788*/ 	.word	0x00000100
        /*078c*/ 	.short	0x010a
        /*078e*/ 	.byte	0xff
	.zero		1


	//   ....[106]....
        /*0790*/ 	.word	0x00007440
        /*0794*/ 	.word	0x00000000
        /*0798*/ 	.word	0x000000b0
        /*079c*/ 	.short	0x010a
        /*079e*/ 	.byte	0xff
	.zero		1


	//   ....[107]....
        /*07a0*/ 	.word	0x00007490
        /*07a4*/ 	.word	0x00000000
        /*07a8*/ 	.word	0x000000a0
        /*07ac*/ 	.short	0x010a
        /*07ae*/ 	.byte	0xff
	.zero		1


	//   ....[108]....
        /*07b0*/ 	.word	0x000074f0
        /*07b4*/ 	.word	0x00000000
        /*07b8*/ 	.word	0x000000b0
        /*07bc*/ 	.short	0x010a
        /*07be*/ 	.byte	0xff
	.zero		1


	//   ....[109]....
        /*07c0*/ 	.word	0x00007540
        /*07c4*/ 	.word	0x00000000
        /*07c8*/ 	.word	0x000000a0
        /*07cc*/ 	.short	0x010a
        /*07ce*/ 	.byte	0xff
	.zero		1


	//   ....[110]....
        /*07d0*/ 	.word	0x000075a0
        /*07d4*/ 	.word	0x00000002
        /*07d8*/ 	.word	0x000000e0
        /*07dc*/ 	.short	0x010a
        /*07de*/ 	.byte	0xff
	.zero		1


	//   ....[111]....
        /*07e0*/ 	.word	0x00007600
        /*07e4*/ 	.word	0x00000000
        /*07e8*/ 	.word	0x00000000
        /*07ec*/ 	.short	0x010a
        /*07ee*/ 	.byte	0xff
	.zero		1


	//   ....[112]....
        /*07f0*/ 	.word	0x00007660
        /*07f4*/ 	.word	0x00000000
        /*07f8*/ 	.word	0x00000000
        /*07fc*/ 	.short	0x010a
        /*07fe*/ 	.byte	0xff
	.zero		1


	//   ....[113]....
        /*0800*/ 	.word	0x000076c0
        /*0804*/ 	.word	0x00000000
        /*0808*/ 	.word	0x00000000
        /*080c*/ 	.short	0x010a
        /*080e*/ 	.byte	0xff
	.zero		1


	//   ....[114]....
        /*0810*/ 	.word	0x00007720
        /*0814*/ 	.word	0x00000000
        /*0818*/ 	.word	0x00000000
        /*081c*/ 	.short	0x010a
        /*081e*/ 	.byte	0xff
	.zero		1


	//   ....[115]....
        /*0820*/ 	.word	0x00007780
        /*0824*/ 	.word	0x00000000
        /*0828*/ 	.word	0x00000000
        /*082c*/ 	.short	0x010a
        /*082e*/ 	.byte	0xff
	.zero		1


	//   ....[116]....
        /*0830*/ 	.word	0x000077d0
        /*0834*/ 	.word	0x00000000
        /*0838*/ 	.word	0x000000a0
        /*083c*/ 	.short	0x010a
        /*083e*/ 	.byte	0xff
	.zero		1


	//   ....[117]....
        /*0840*/ 	.word	0x00007830
        /*0844*/ 	.word	0x00000000
        /*0848*/ 	.word	0x00000098
        /*084c*/ 	.short	0x010a
        /*084e*/ 	.byte	0xff
	.zero		1


	//   ....[118]....
        /*0850*/ 	.word	0x00007890
        /*0854*/ 	.word	0x00000000
        /*0858*/ 	.word	0x00000078
        /*085c*/ 	.short	0x010a
        /*085e*/ 	.byte	0xff
	.zero		1


	//   ....[119]....
        /*0860*/ 	.word	0x000078f0
        /*0864*/ 	.word	0x00000000
        /*0868*/ 	.word	0x00000078
        /*086c*/ 	.short	0x010a
        /*086e*/ 	.byte	0xff
	.zero		1


	//   ....[120]....
        /*0870*/ 	.word	0x00007950
        /*0874*/ 	.word	0x00000000
        /*0878*/ 	.word	0x00000000
        /*087c*/ 	.short	0x010a
        /*087e*/ 	.byte	0xff
	.zero		1


	//   ....[121]....
        /*0880*/ 	.word	0x000079b0
        /*0884*/ 	.word	0x00000000
        /*0888*/ 	.word	0x00000000
        /*088c*/ 	.short	0x010a
        /*088e*/ 	.byte	0xff
	.zero		1


	//   ....[122]....
        /*0890*/ 	.word	0x00007a00
        /*0894*/ 	.word	0x00000000
        /*0898*/ 	.word	0x000000a0
        /*089c*/ 	.short	0x010a
        /*089e*/ 	.byte	0xff
	.zero		1


	//   ....[123]....
        /*08a0*/ 	.word	0x00007a50
        /*08a4*/ 	.word	0x00000002
        /*08a8*/ 	.word	0x00000060
        /*08ac*/ 	.short	0x010a
        /*08ae*/ 	.byte	0xff
	.zero		1


	//   ....[124]....
        /*08b0*/ 	.word	0x00007aa0
        /*08b4*/ 	.word	0x00000052
        /*08b8*/ 	.word	0x000000c0
        /*08bc*/ 	.short	0x010a
        /*08be*/ 	.byte	0xff
	.zero		1


	//   ....[125]....
        /*08c0*/ 	.word	0x00007af0
        /*08c4*/ 	.word	0x00000002
        /*08c8*/ 	.word	0x00000060
        /*08cc*/ 	.short	0x010a
        /*08ce*/ 	.byte	0xff
	.zero		1


	//----- nvinfo : EIATTR_NUM_MBARRIERS
	.align		4
.L_47:
        /*08d0*/ 	.byte	0x03, 0x38
        /*08d2*/ 	.short	0x0024


	//----- nvinfo : EIATTR_EXIT_INSTR_OFFSETS
	.align		4
        /*08d4*/ 	.byte	0x04, 0x1c
        /*08d6*/ 	.short	(.L_49 - .L_48)


	//   ....[0]....
.L_48:
        /*08d8*/ 	.word	0x00002780


	//   ....[1]....
        /*08dc*/ 	.word	0x00002c70


	//   ....[2]....
        /*08e0*/ 	.word	0x00002cd0


	//   ....[3]....
        /*08e4*/ 	.word	0x00003df0


	//   ....[4]....
        /*08e8*/ 	.word	0x00004cb0


	//   ....[5]....
        /*08ec*/ 	.word	0x00004cf0


	//   ....[6]....
        /*08f0*/ 	.word	0x00006f70


	//   ....[7]....
        /*08f4*/ 	.word	0x00006ff0


	//   ....[8]....
        /*08f8*/ 	.word	0x00007020


	//   ....[9]....
        /*08fc*/ 	.word	0x00007090


	//----- nvinfo : EIATTR_MAX_THREADS
	.align		4
.L_49:
        /*0900*/ 	.byte	0x04, 0x05
        /*0902*/ 	.short	(.L_51 - .L_50)
.L_50:
        /*0904*/ 	.word	0x00000100
        /*0908*/ 	.word	0x00000001
        /*090c*/ 	.word	0x00000001


	//----- nvinfo : EIATTR_CRS_STACK_SIZE
	.align		4
.L_51:
        /*0910*/ 	.byte	0x04, 0x1e
        /*0912*/ 	.short	(.L_53 - .L_52)
.L_52:
        /*0914*/ 	.word	0x00000000


	//----- nvinfo : EIATTR_CBANK_PARAM_SIZE
	.align		4
.L_53:
        /*0918*/ 	.byte	0x03, 0x19
        /*091a*/ 	.short	0x0800


	//----- nvinfo : EIATTR_PARAM_CBANK
	.align		4
        /*091c*/ 	.byte	0x04, 0x0a
        /*091e*/ 	.short	(.L_55 - .L_54)
	.align		4
.L_54:
        /*0920*/ 	.word	index@(.nv.constant0._ZN7cutlass13device_kernelINS_4gemm6kernel13GemmUniversalIN4cute5tupleIJiiiiEEENS1_10collective13CollectiveMmaINS1_35MainloopSm100TmaUmmaWarpSpecializedILi6ELi2ELi4ENS5_IJNS4_1CILi1EEESB_SB_EEEEENS5_IJNSA_ILi64EEESE_SE_EEEfNS5_IJlSB_lEEEfSG_NS4_8TiledMMAINS4_8MMA_AtomIJNS4_17SM100_MMA_TF32_SSINS_10tfloat32_tESK_fLi64ELi64ELNS4_4UMMA5MajorE0ELSM_0ELNSL_7ScaleInE0ELSN_0EEEEEENS4_6LayoutISC_NS5_IJNSA_ILi0EEESR_SR_EEEEENS5_IJNS4_10UnderscoreESU_SU_EEEEENS4_13SM90_TMA_LOADENS4_14ComposedLayoutINS4_7SwizzleILi3ELi4ELi3EEENS4_18smem_ptr_flag_bitsILi32EEENSQ_INS5_IJNSA_ILi8EEENSA_ILi32EEEEEENS5_IJS14_SB_EEEEEEEvNS4_8identityESX_S18_vS19_EENS_8epilogue10collective18CollectiveEpilogueINS1B_23Sm100TmaWarpSpecializedILi3ELi2ELi16ELb1ELb0EEEJSF_NS5_IJNSQ_ISE_SB_EENSQ_IS14_SB_EEEEEfSG_fSG_NS1B_6fusion15FusionCallbacksIS1F_NS1J_17LinearCombinationIffffLNS_15FloatRoundStyleE2EEESF_S1I_JEEENS4_5SM1004TMEM4LOAD26SM100_TMEM_LOAD_16dp128b8xESX_S18_NS4_17SM75_U32x4_LDSM_NENS4_14SM90_TMA_STOREES18_NS4_17SM90_U32x4_STSM_NENS4_39AutoVectorizingCopyWithAssumedAlignmentILi128EEEEEEvvEEEEvNT_6ParamsE)
        /*0924*/ 	.short	0x0380
        /*0926*/ 	.short	0x0800


	//----- nvinfo : EIATTR_SW_WAR
	.align		4
.L_55:
        /*0928*/ 	.byte	0x04, 0x36
        /*092a*/ 	.short	(.L_57 - .L_56)
.L_56:
        /*092c*/ 	.word	0x00000008
.L_57:


//--------------------- .nv.callgraph             --------------------------
	.section	.nv.callgraph,"",@"SHT_CUDA_CALLGRAPH"
	.align	4
	.sectionentsize	8
	.align		4
        /*0000*/ 	.word	0x00000000
	.align		4
        /*0004*/ 	.word	0xffffffff
	.align		4
        /*0008*/ 	.word	index@(_ZN7cutlass13device_kernelINS_4gemm6kernel13GemmUniversalIN4cute5tupleIJiiiiEEENS1_10collective13CollectiveMmaINS1_35MainloopSm100TmaUmmaWarpSpecializedILi6ELi2ELi4ENS5_IJNS4_1CILi1EEESB_SB_EEEEENS5_IJNSA_ILi64EEESE_SE_EEEfNS5_IJlSB_lEEEfSG_NS4_8TiledMMAINS4_8MMA_AtomIJNS4_17SM100_MMA_TF32_SSINS_10tfloat32_tESK_fLi64ELi64ELNS4_4UMMA5MajorE0ELSM_0ELNSL_7ScaleInE0ELSN_0EEEEEENS4_6LayoutISC_NS5_IJNSA_ILi0EEESR_SR_EEEEENS5_IJNS4_10UnderscoreESU_SU_EEEEENS4_13SM90_TMA_LOADENS4_14ComposedLayoutINS4_7SwizzleILi3ELi4ELi3EEENS4_18smem_ptr_flag_bitsILi32EEENSQ_INS5_IJNSA_ILi8EEENSA_ILi32EEEEEENS5_IJS14_SB_EEEEEEEvNS4_8identityESX_S18_vS19_EENS_8epilogue10collective18CollectiveEpilogueINS1B_23Sm100TmaWarpSpecializedILi3ELi2ELi16ELb1ELb0EEEJSF_NS5_IJNSQ_ISE_SB_EENSQ_IS14_SB_EEEEEfSG_fSG_NS1B_6fusion15FusionCallbacksIS1F_NS1J_17LinearCombinationIffffLNS_15FloatRoundStyleE2EEESF_S1I_JEEENS4_5SM1004TMEM4LOAD26SM100_TMEM_LOAD_16dp128b8xESX_S18_NS4_17SM75_U32x4_LDSM_NENS4_14SM90_TMA_STOREES18_NS4_17SM90_U32x4_STSM_NENS4_39AutoVectorizingCopyWithAssumedAlignmentILi128EEEEEEvvEEEEvNT_6ParamsE)
	.align		4
        /*000c*/ 	.word	index@(__assertfail)
	.align		4
        /*0010*/ 	.word	0x00000000
	.align		4
        /*0014*/ 	.word	0xfffffffe
	.align		4
        /*0018*/ 	.word	0x00000000
	.align		4
        /*001c*/ 	.word	0xfffffffd
	.align		4
        /*0020*/ 	.word	0x00000000
	.align		4
        /*0024*/ 	.word	0xfffffffc


//--------------------- .nv.constant4             --------------------------
	.section	.nv.constant4,"a",@progbits
	.align	8
	.align		8
.nv.constant4:
        /*0000*/ 	.dword	__assertfail
	.align		8
        /*0008*/ 	.dword	__unnamed_1
	.align		8
        /*0010*/ 	.dword	__unnamed_2
	.align		8
        /*0018*/ 	.dword	_ZN40_INTERNAL_a6156fef_4_k_cu_183bd793_298734cuda3std3__45__cpo5beginE
	.align		8
        /*0020*/ 	.dword	_ZN40_INTERNAL_a6156fef_4_k_cu_183bd793_298734cuda3std3__45__cpo3endE
	.align		8
        /*0028*/ 	.dword	_ZN40_INTERNAL_a6156fef_4_k_cu_183bd793_298734cuda3std3__45__cpo6cbeginE
	.align		8
        /*0030*/ 	.dword	_ZN40_INTERNAL_a6156fef_4_k_cu_183bd793_298734cuda3std3__45__cpo4cendE
	.align		8
        /*0038*/ 	.dword	_ZN40_INTERNAL_a6156fef_4_k_cu_183bd793_298734cuda3std3__442_GLOBAL__N__a6156fef_4_k_cu_183bd793_298736ignoreE
	.align		8
        /*0040*/ 	.dword	_ZN40_INTERNAL_a6156fef_4_k_cu_183bd793_298734cuda3std3__419piecewise_constructE
	.align		8
        /*0048*/ 	.dword	_ZN40_INTERNAL_a6156fef_4_k_cu_183bd793_298734cuda3std3__48in_placeE
	.align		8
        /*0050*/ 	.dword	_ZN40_INTERNAL_a6156fef_4_k_cu_183bd793_298734cuda3std6ranges3__45__cpo4swapE
	.align		8
        /*0058*/ 	.dword	_ZN40_INTERNAL_a6156fef_4_k_cu_183bd793_298734cuda3std6ranges3__45__cpo9iter_moveE
	.align		8
        /*0060*/ 	.dword	_ZN40_INTERNAL_a6156fef_4_k_cu_183bd793_298734cute7productE
	.align		8
        /*0068*/ 	.dword	_ZN40_INTERNAL_a6156fef_4_k_cu_183bd793_298734cute1_E
	.align		8
        /*0070*/ 	.dword	$str$25
	.align		8
        /*0078*/ 	.dword	$str$26
	.align		8
        /*0080*/ 	.dword	$str$27
	.align		8
        /*0088*/ 	.dword	$str$28


//--------------------- .text._ZN7cutlass13device_kernelINS_4gemm6kernel13GemmUniversalIN4cute5tupleIJiiiiEEENS1_10collective13CollectiveMmaINS1_35MainloopSm100TmaUmmaWarpSpecializedILi6ELi2ELi4ENS5_IJNS4_1CILi1EEESB_SB_EEEEENS5_IJNSA_ILi64EEESE_SE_EEEfNS5_IJlSB_lEEEfSG_NS4_8TiledMMAINS4_8MMA_AtomIJNS4_17SM100_MMA_TF32_SSINS_10tfloat32_tESK_fLi64ELi64ELNS4_4UMMA5MajorE0ELSM_0ELNSL_7ScaleInE0ELSN_0EEEEEENS4_6LayoutISC_NS5_IJNSA_ILi0EEESR_SR_EEEEENS5_IJNS4_10UnderscoreESU_SU_EEEEENS4_13SM90_TMA_LOADENS4_14ComposedLayoutINS4_7SwizzleILi3ELi4ELi3EEENS4_18smem_ptr_flag_bitsILi32EEENSQ_INS5_IJNSA_ILi8EEENSA_ILi32EEEEEENS5_IJS14_SB_EEEEEEEvNS4_8identityESX_S18_vS19_EENS_8epilogue10collective18CollectiveEpilogueINS1B_23Sm100TmaWarpSpecializedILi3ELi2ELi16ELb1ELb0EEEJSF_NS5_IJNSQ_ISE_SB_EENSQ_IS14_SB_EEEEEfSG_fSG_NS1B_6fusion15FusionCallbacksIS1F_NS1J_17LinearCombinationIffffLNS_15FloatRoundStyleE2EEESF_S1I_JEEENS4_5SM1004TMEM4LOAD26SM100_TMEM_LOAD_16dp128b8xESX_S18_NS4_17SM75_U32x4_LDSM_NENS4_14SM90_TMA_STOREES18_NS4_17SM90_U32x4_STSM_NENS4_39AutoVectorizingCopyWithAssumedAlignmentILi128EEEEEEvvEEEEvNT_6ParamsE --------------------------
	.section	.text._ZN7cutlass13device_kernelINS_4gemm6kernel13GemmUniversalIN4cute5tupleIJiiiiEEENS1_10collective13CollectiveMmaINS1_35MainloopSm100TmaUmmaWarpSpecializedILi6ELi2ELi4ENS5_IJNS4_1CILi1EEESB_SB_EEEEENS5_IJNSA_ILi64EEESE_SE_EEEfNS5_IJlSB_lEEEfSG_NS4_8TiledMMAINS4_8MMA_AtomIJNS4_17SM100_MMA_TF32_SSINS_10tfloat32_tESK_fLi64ELi64ELNS4_4UMMA5MajorE0ELSM_0ELNSL_7ScaleInE0ELSN_0EEEEEENS4_6LayoutISC_NS5_IJNSA_ILi0EEESR_SR_EEEEENS5_IJNS4_10UnderscoreESU_SU_EEEEENS4_13SM90_TMA_LOADENS4_14ComposedLayoutINS4_7SwizzleILi3ELi4ELi3EEENS4_18smem_ptr_flag_bitsILi32EEENSQ_INS5_IJNSA_ILi8EEENSA_ILi32EEEEEENS5_IJS14_SB_EEEEEEEvNS4_8identityESX_S18_vS19_EENS_8epilogue10collective18CollectiveEpilogueINS1B_23Sm100TmaWarpSpecializedILi3ELi2ELi16ELb1ELb0EEEJSF_NS5_IJNSQ_ISE_SB_EENSQ_IS14_SB_EEEEEfSG_fSG_NS1B_6fusion15FusionCallbacksIS1F_NS1J_17LinearCombinationIffffLNS_15FloatRoundStyleE2EEESF_S1I_JEEENS4_5SM1004TMEM4LOAD26SM100_TMEM_LOAD_16dp128b8xESX_S18_NS4_17SM75_U32x4_LDSM_NENS4_14SM90_TMA_STOREES18_NS4_17SM90_U32x4_STSM_NENS4_39AutoVectorizingCopyWithAssumedAlignmentILi128EEEEEEvvEEEEvNT_6ParamsE,"ax",@progbits
	.align	128
.text._ZN7cutlass13device_kernelINS_4gemm6kernel13GemmUniversalIN4cute5tupleIJiiiiEEENS1_10collective13CollectiveMmaINS1_35MainloopSm100TmaUmmaWarpSpecializedILi6ELi2ELi4ENS5_IJNS4_1CILi1EEESB_SB_EEEEENS5_IJNSA_ILi64EEESE_SE_EEEfNS5_IJlSB_lEEEfSG_NS4_8TiledMMAINS4_8MMA_AtomIJNS4_17SM100_MMA_TF32_SSINS_10tfloat32_tESK_fLi64ELi64ELNS4_4UMMA5MajorE0ELSM_0ELNSL_7ScaleInE0ELSN_0EEEEEENS4_6LayoutISC_NS5_IJNSA_ILi0EEESR_SR_EEEEENS5_IJNS4_10UnderscoreESU_SU_EEEEENS4_13SM90_TMA_LOADENS4_14ComposedLayoutINS4_7SwizzleILi3ELi4ELi3EEENS4_18smem_ptr_flag_bitsILi32EEENSQ_INS5_IJNSA_ILi8EEENSA_ILi32EEEEEENS5_IJS14_SB_EEEEEEEvNS4_8identityESX_S18_vS19_EENS_8epilogue10collective18CollectiveEpilogueINS1B_23Sm100TmaWarpSpecializedILi3ELi2ELi16ELb1ELb0EEEJSF_NS5_IJNSQ_ISE_SB_EENSQ_IS14_SB_EEEEEfSG_fSG_NS1B_6fusion15FusionCallbacksIS1F_NS1J_17LinearCombinationIffffLNS_15FloatRoundStyleE2EEESF_S1I_JEEENS4_5SM1004TMEM4LOAD26SM100_TMEM_LOAD_16dp128b8xESX_S18_NS4_17SM75_U32x4_LDSM_NENS4_14SM90_TMA_STOREES18_NS4_17SM90_U32x4_STSM_NENS4_39AutoVectorizingCopyWithAssumedAlignmentILi128EEEEEEvvEEEEvNT_6ParamsE:
        .type           _ZN7cutlass13device_kernelINS_4gemm6kernel13GemmUniversalIN4cute5tupleIJiiiiEEENS1_10collective13CollectiveMmaINS1_35MainloopSm100TmaUmmaWarpSpecializedILi6ELi2ELi4ENS5_IJNS4_1CILi1EEESB_SB_EEEEENS5_IJNSA_ILi64EEESE_SE_EEEfNS5_IJlSB_lEEEfSG_NS4_8TiledMMAINS4_8MMA_AtomIJNS4_17SM100_MMA_TF32_SSINS_10tfloat32_tESK_fLi64ELi64ELNS4_4UMMA5MajorE0ELSM_0ELNSL_7ScaleInE0ELSN_0EEEEEENS4_6LayoutISC_NS5_IJNSA_ILi0EEESR_SR_EEEEENS5_IJNS4_10UnderscoreESU_SU_EEEEENS4_13SM90_TMA_LOADENS4_14ComposedLayoutINS4_7SwizzleILi3ELi4ELi3EEENS4_18smem_ptr_flag_bitsILi32EEENSQ_INS5_IJNSA_ILi8EEENSA_ILi32EEEEEENS5_IJS14_SB_EEEEEEEvNS4_8identityESX_S18_vS19_EENS_8epilogue10collective18CollectiveEpilogueINS1B_23Sm100TmaWarpSpecializedILi3ELi2ELi16ELb1ELb0EEEJSF_NS5_IJNSQ_ISE_SB_EENSQ_IS14_SB_EEEEEfSG_fSG_NS1B_6fusion15FusionCallbacksIS1F_NS1J_17LinearCombinationIffffLNS_15FloatRoundStyleE2EEESF_S1I_JEEENS4_5SM1004TMEM4LOAD26SM100_TMEM_LOAD_16dp128b8xESX_S18_NS4_17SM75_U32x4_LDSM_NENS4_14SM90_TMA_STOREES18_NS4_17SM90_U32x4_STSM_NENS4_39AutoVectorizingCopyWithAssumedAlignmentILi128EEEEEEvvEEEEvNT_6ParamsE,@function
        .size           _ZN7cutlass13device_kernelINS_4gemm6kernel13GemmUniversalIN4cute5tupleIJiiiiEEENS1_10collective13CollectiveMmaINS1_35MainloopSm100TmaUmmaWarpSpecializedILi6ELi2ELi4ENS5_IJNS4_1CILi1EEESB_SB_EEEEENS5_IJNSA_ILi64EEESE_SE_EEEfNS5_IJlSB_lEEEfSG_NS4_8TiledMMAINS4_8MMA_AtomIJNS4_17SM100_MMA_TF32_SSINS_10tfloat32_tESK_fLi64ELi64ELNS4_4UMMA5MajorE0ELSM_0ELNSL_7ScaleInE0ELSN_0EEEEEENS4_6LayoutISC_NS5_IJNSA_ILi0EEESR_SR_EEEEENS5_IJNS4_10UnderscoreESU_SU_EEEEENS4_13SM90_TMA_LOADENS4_14ComposedLayoutINS4_7SwizzleILi3ELi4ELi3EEENS4_18smem_ptr_flag_bitsILi32EEENSQ_INS5_IJNSA_ILi8EEENSA_ILi32EEEEEENS5_IJS14_SB_EEEEEEEvNS4_8identityESX_S18_vS19_EENS_8epilogue10collective18CollectiveEpilogueINS1B_23Sm100TmaWarpSpecializedILi3ELi2ELi16ELb1ELb0EEEJSF_NS5_IJNSQ_ISE_SB_EENSQ_IS14_SB_EEEEEfSG_fSG_NS1B_6fusion15FusionCallbacksIS1F_NS1J_17LinearCombinationIffffLNS_15FloatRoundStyleE2EEESF_S1I_JEEENS4_5SM1004TMEM4LOAD26SM100_TMEM_LOAD_16dp128b8xESX_S18_NS4_17SM75_U32x4_LDSM_NENS4_14SM90_TMA_STOREES18_NS4_17SM90_U32x4_STSM_NENS4_39AutoVectorizingCopyWithAssumedAlignmentILi128EEEEEEvvEEEEvNT_6ParamsE,(.L_x_160 - _ZN7cutlass13device_kernelINS_4gemm6kernel13GemmUniversalIN4cute5tupleIJiiiiEEENS1_10collective13CollectiveMmaINS1_35MainloopSm100TmaUmmaWarpSpecializedILi6ELi2ELi4ENS5_IJNS4_1CILi1EEESB_SB_EEEEENS5_IJNSA_ILi64EEESE_SE_EEEfNS5_IJlSB_lEEEfSG_NS4_8TiledMMAINS4_8MMA_AtomIJNS4_17SM100_MMA_TF32_SSINS_10tfloat32_tESK_fLi64ELi64ELNS4_4UMMA5MajorE0ELSM_0ELNSL_7ScaleInE0ELSN_0EEEEEENS4_6LayoutISC_NS5_IJNSA_ILi0EEESR_SR_EEEEENS5_IJNS4_10UnderscoreESU_SU_EEEEENS4_13SM90_TMA_LOADENS4_14ComposedLayoutINS4_7SwizzleILi3ELi4ELi3EEENS4_18smem_ptr_flag_bitsILi32EEENSQ_INS5_IJNSA_ILi8EEENSA_ILi32EEEEEENS5_IJS14_SB_EEEEEEEvNS4_8identityESX_S18_vS19_EENS_8epilogue10collective18CollectiveEpilogueINS1B_23Sm100TmaWarpSpecializedILi3ELi2ELi16ELb1ELb0EEEJSF_NS5_IJNSQ_ISE_SB_EENSQ_IS14_SB_EEEEEfSG_fSG_NS1B_6fusion15FusionCallbacksIS1F_NS1J_17LinearCombinationIffffLNS_15FloatRoundStyleE2EEESF_S1I_JEEENS4_5SM1004TMEM4LOAD26SM100_TMEM_LOAD_16dp128b8xESX_S18_NS4_17SM75_U32x4_LDSM_NENS4_14SM90_TMA_STOREES18_NS4_17SM90_U32x4_STSM_NENS4_39AutoVectorizingCopyWithAssumedAlignmentILi128EEEEEEvvEEEEvNT_6ParamsE)
        .other          _ZN7cutlass13device_kernelINS_4gemm6kernel13GemmUniversalIN4cute5tupleIJiiiiEEENS1_10collective13CollectiveMmaINS1_35MainloopSm100TmaUmmaWarpSpecializedILi6ELi2ELi4ENS5_IJNS4_1CILi1EEESB_SB_EEEEENS5_IJNSA_ILi64EEESE_SE_EEEfNS5_IJlSB_lEEEfSG_NS4_8TiledMMAINS4_8MMA_AtomIJNS4_17SM100_MMA_TF32_SSINS_10tfloat32_tESK_fLi64ELi64ELNS4_4UMMA5MajorE0ELSM_0ELNSL_7ScaleInE0ELSN_0EEEEEENS4_6LayoutISC_NS5_IJNSA_ILi0EEESR_SR_EEEEENS5_IJNS4_10UnderscoreESU_SU_EEEEENS4_13SM90_TMA_LOADENS4_14ComposedLayoutINS4_7SwizzleILi3ELi4ELi3EEENS4_18smem_ptr_flag_bitsILi32EEENSQ_INS5_IJNSA_ILi8EEENSA_ILi32EEEEEENS5_IJS14_SB_EEEEEEEvNS4_8identityESX_S18_vS19_EENS_8epilogue10collective18CollectiveEpilogueINS1B_23Sm100TmaWarpSpecializedILi3ELi2ELi16ELb1ELb0EEEJSF_NS5_IJNSQ_ISE_SB_EENSQ_IS14_SB_EEEEEfSG_fSG_NS1B_6fusion15FusionCallbacksIS1F_NS1J_17LinearCombinationIffffLNS_15FloatRoundStyleE2EEESF_S1I_JEEENS4_5SM1004TMEM4LOAD26SM100_TMEM_LOAD_16dp128b8xESX_S18_NS4_17SM75_U32x4_LDSM_NENS4_14SM90_TMA_STOREES18_NS4_17SM90_U32x4_STSM_NENS4_39AutoVectorizingCopyWithAssumedAlignmentILi128EEEEEEvvEEEEvNT_6ParamsE,@"STO_CUDA_ENTRY STV_DEFAULT"
_ZN7cutlass13device_kernelINS_4gemm6kernel13GemmUniversalIN4cute5tupleIJiiiiEEENS1_10collective13CollectiveMmaINS1_35MainloopSm100TmaUmmaWarpSpecializedILi6ELi2ELi4ENS5_IJNS4_1CILi1EEESB_SB_EEEEENS5_IJNSA_ILi64EEESE_SE_EEEfNS5_IJlSB_lEEEfSG_NS4_8TiledMMAINS4_8MMA_AtomIJNS4_17SM100_MMA_TF32_SSINS_10tfloat32_tESK_fLi64ELi64ELNS4_4UMMA5MajorE0ELSM_0ELNSL_7ScaleInE0ELSN_0EEEEEENS4_6LayoutISC_NS5_IJNSA_ILi0EEESR_SR_EEEEENS5_IJNS4_10UnderscoreESU_SU_EEEEENS4_13SM90_TMA_LOADENS4_14ComposedLayoutINS4_7SwizzleILi3ELi4ELi3EEENS4_18smem_ptr_flag_bitsILi32EEENSQ_INS5_IJNSA_ILi8EEENSA_ILi32EEEEEENS5_IJS14_SB_EEEEEEEvNS4_8identityESX_S18_vS19_EENS_8epilogue10collective18CollectiveEpilogueINS1B_23Sm100TmaWarpSpecializedILi3ELi2ELi16ELb1ELb0EEEJSF_NS5_IJNSQ_ISE_SB_EENSQ_IS14_SB_EEEEEfSG_fSG_NS1B_6fusion15FusionCallbacksIS1F_NS1J_17LinearCombinationIffffLNS_15FloatRoundStyleE2EEESF_S1I_JEEENS4_5SM1004TMEM4LOAD26SM100_TMEM_LOAD_16dp128b8xESX_S18_NS4_17SM75_U32x4_LDSM_NENS4_14SM90_TMA_STOREES18_NS4_17SM90_U32x4_STSM_NENS4_39AutoVectorizingCopyWithAssumedAlignmentILi128EEEEEEvvEEEEvNT_6ParamsE:
[----:B------:R-:W1:Y:S01]  /*0000*/  LDC R1, c[0x0][0x37c] ;  /* 0x0000df00ff017b82 */ /* 0x000e620000000800 */
[----:B------:R-:W2:Y:S01]  /*0010*/  S2R R75, SR_TID.X ;  /* 0x00000000004b7919 */ /* 0x000ea20000002100 */
[----:B------:R-:W3:Y:S01]  /*0020*/  LDCU.64 UR4, c[0x0][0x890] ;  /* 0x00011200ff0477ac */ /* 0x000ee20008000a00 */
[----:B------:R-:W-:Y:S02]  /*0030*/  PRMT R64, RZ, 0x7610, R64 ;  /* 0x00007610ff407816 */ /* 0x000fe40000000040 */
[----:B------:R-:W-:Y:S01]  /*0040*/  ELECT P5, URZ, PT ;  /* 0x0000000000ff782f */ /* 0x000fe200038a0000 */
[----:B------:R-:W4:Y:S01]  /*0050*/  LDCU.64 UR46, c[0x0][0x358] ;  /* 0x00006b00ff2e77ac */ /* 0x000f220008000a00 */
[----:B---3--:R-:W-:-:S04]  /*0060*/  UISETP.NE.U32.AND UP0, UPT, UR4, URZ, UPT ;  /* 0x000000ff0400728c */ /* 0x008fc8000bf05070 */
[----:B------:R-:W-:Y:S01]  /*0070*/  UISETP.NE.AND.EX UP0, UPT, UR5, URZ, UPT, UP0 ;  /* 0x000000ff0500728c */ /* 0x000fe2000bf05300 */
[----:B--2---:R-:W-:-:S05]  /*0080*/  SHF.R.U32.HI R69, RZ, 0x5, R75 ;  /* 0x00000005ff457819 */ /* 0x004fca000001164b */
[----:B------:R-:W2:Y:S02]  /*0090*/  SHFL.IDX PT, R0, R69, RZ, 0x1f ;  /* 0x00001fff45007589 */ /* 0x000ea400000e0000 */
[----:B--2---:R-:W-:Y:S01]  /*00a0*/  R2UR UR8, R0 ;  /* 0x00000000000872ca */ /* 0x004fe200000e0000 */
[----:B-1--4-:R-:W-:-:S14]  /*00b0*/  BRA.U UP0, `(.L_x_0) ;  /* 0x00000001002c7547 */ /* 0x012fdc000b800000 */
[----:B------:R-:W1:Y:S02]  /*00c0*/  LDCU.64 UR6, c[0x0][0x888] ;  /* 0x00011100ff0677ac */ /* 0x000e640008000a00 */
[----:B-1----:R-:W-:-:S04]  /*00d0*/  UISETP.NE.U32.AND UP0, UPT, UR6, URZ, UPT ;  /* 0x000000ff0600728c */ /* 0x002fc8000bf05070 */
[----:B------:R-:W-:-:S09]  /*00e0*/  UISETP.NE.AND.EX UP0, UPT, UR7, URZ, UPT, UP0 ;  /* 0x000000ff0700728c */ /* 0x000fd2000bf05300 */
[----:B------:R-:W-:Y:S05]  /*00f0*/  BRA.U !UP0, `(.L_x_1) ;  /* 0x0000000108107547 */ /* 0x000fea000b800000 */
[----:B------:R-:W1:Y:S02]  /*0100*/  LDC.64 R2, c[0x0][0x888] ;  /* 0x00022200ff027b82 */ /* 0x000e640000000a00 */
[----:B-1----:R1:W5:Y:S01]  /*0110*/  LDG.E R35, desc[UR46][R2.64] ;  /* 0x0000002e02237981 */ /* 0x002362000c1e1900 */
[----:B------:R-:W-:Y:S01]  /*0120*/  HFMA2 R64, -RZ, RZ, 0, 5.9604644775390625e-08 ;  /* 0x00000001ff407431 */ /* 0x000fe200000001ff */
[----:B------:R-:W-:Y:S05]  /*0130*/  BRA `(.L_x_0) ;  /* 0x00000000000c7947 */ /* 0x000fea0003800000 */
.L_x_1:
[----:B------:R-:W1:Y:S01]  /*0140*/  LDCU UR6, c[0x0][0x880] ;  /* 0x00011000ff0677ac */ /* 0x000e620008000800 */
[----:B------:R-:W-:Y:S01]  /*0150*/  HFMA2 R64, -RZ, RZ, 0, 5.9604644775390625e-08 ;  /* 0x00000001ff407431 */ /* 0x000fe200000001ff */
[----:B-1----:R-:W-:-:S07]  /*0160*/  MOV R35, UR6 ;  /* 0x0000000600237c02 */ /* 0x002fce0008000f00 */
.L_x_0:
[----:B------:R-:W2:Y:S02]  /*0170*/  LDCU.64 UR6, c[0x0][0x8b0] ;  /* 0x00011600ff0677ac */ /* 0x000ea40008000a00 */
[----:B--2---:R-:W-:-:S04]  /*0180*/  UISETP.NE.U32.AND UP0, UPT, UR6, URZ, UPT ;  /* 0x000000ff0600728c */ /* 0x004fc8000bf05070 */
[----:B------:R-:W-:-:S09]  /*0190*/  UISETP.NE.AND.EX UP0, UPT, UR7, URZ, UPT, UP0 ;  /* 0x000000ff0700728c */ /* 0x000fd2000bf05300 */
[----:B------:R-:W-:Y:S05]  /*01a0*/  BRA.U UP0, `(.L_x_2) ;  /* 0x0000000100247547 */ /* 0x000fea000b800000 */
[----:B------:R-:W2:Y:S02]  /*01b0*/  LDCU.64 UR6, c[0x0][0x8a8] ;  /* 0x00011500ff0677ac */ /* 0x000ea40008000a00 */
[----:B--2---:R-:W-:-:S04]  /*01c0*/  UISETP.NE.U32.AND UP0, UPT, UR6, URZ, UPT ;  /* 0x000000ff0600728c */ /* 0x004fc8000bf05070 */
[----:B------:R-:W-:-:S09]  /*01d0*/  UISETP.NE.AND.EX UP0, UPT, UR7, URZ, UPT, UP0 ;  /* 0x000000ff0700728c */ /* 0x000fd2000bf05300 */
[----:B------:R-:W-:Y:S05]  /*01e0*/  BRA.U !UP0, `(.L_x_3) ;  /* 0x00000001080c7547 */ /* 0x000fea000b800000 */
[----:B-1----:R-:W1:Y:S02]  /*01f0*/  LDC.64 R2, c[0x0][0x8a8] ;  /* 0x00022a00ff027b82 */ /* 0x002e640000000a00 */
[----:B-1----:R2:W5:Y:S01]  /*0200*/  LDG.E R33, desc[UR46][R2.64] ;  /* 0x0000002e02217981 */ /* 0x002562000c1e1900 */
[----:B------:R-:W-:Y:S05]  /*0210*/  BRA `(.L_x_2) ;  /* 0x0000000000087947 */ /* 0x000fea0003800000 */
.L_x_3:
[----:B------:R-:W2:Y:S02]  /*0220*/  LDCU UR6, c[0x0][0x8a0] ;  /* 0x00011400ff0677ac */ /* 0x000ea40008000800 */
[----:B--2---:R-:W-:Y:S02]  /*0230*/  MOV R33, UR6 ;  /* 0x0000000600217c02 */ /* 0x004fe40008000f00 */
.L_x_2:
[----:B------:R-:W-:Y:S01]  /*0240*/  IMAD.U32 R0, RZ, RZ, UR8 ;  /* 0x00000008ff007e24 */ /* 0x000fe2000f8e00ff */
[----:B------:R-:W-:Y:S04]  /*0250*/  BSSY.RECONVERGENT B0, `(.L_x_4) ;  /* 0x000000c000007945 */ /* 0x000fe80003800200 */
[C---:B------:R-:W-:Y:S02]  /*0260*/  ISETP.NE.OR P1, PT, R0.reuse, 0x1, !P5 ;  /* 0x000000010000780c */ /* 0x040fe40006f25670 */
[----:B------:R-:W-:-:S11]  /*0270*/  ISETP.NE.OR P0, PT, R0, 0x3, !P5 ;  /* 0x000000030000780c */ /* 0x000fd60006f05670 */
[----:B------:R-:W-:Y:S05]  /*0280*/  @P1 BRA `(.L_x_5) ;  /* 0x0000000000201947 */ /* 0x000fea0003800000 */
[----:B------:R-:W3:Y:S02]  /*0290*/  LDCU.64 UR6, c[0x0][0x348] ;  /* 0x00006900ff0677ac */ /* 0x000ee40008000a00 */
[----:B---3--:R-:W-:Y:S02]  /*02a0*/  UIADD3 UR10, UP1, UPT, UR6, 0x80, URZ ;  /* 0x00000080060a7890 */ /* 0x008fe4000ff3e0ff */
[----:B------:R-:W-:Y:S02]  /*02b0*/  UIADD3 UR6, UP0, UPT, UR6, 0x180, URZ ;  /* 0x0000018006067890 */ /* 0x000fe4000ff1e0ff */
[----:B------:R-:W-:Y:S02]  /*02c0*/  UIADD3.X UR11, UPT, UPT, URZ, UR7, URZ, UP1, !UPT ;  /* 0x00000007ff0b7290 */ /* 0x000fe40008ffe4ff */
[----:B------:R-:W-:-:S07]  /*02d0*/  UIADD3.X UR7, UPT, UPT, URZ, UR7, URZ, UP0, !UPT ;  /* 0x00000007ff077290 */ /* 0x000fce00087fe4ff */
[----:B------:R3:W-:Y:S02]  /*02e0*/  UTMACCTL.PF [UR10] ;  /* 0x000000000a0079b9 */ /* 0x0007e40008040000 */
[----:B------:R3:W-:Y:S02]  /*02f0*/  UTMACCTL.PF [UR6] ;  /* 0x00000000060079b9 */ /* 0x0007e40008040000 */
[----:B---3--:R-:W-:Y:S01]  /*0300*/  NOP ;  /* 0x0000000000007918 */ /* 0x008fe20000000000 */
.L_x_5:
[----:B------:R-:W-:Y:S05]  /*0310*/  BSYNC.RECONVERGENT B0 ;  /* 0x0000000000007941 */ /* 0x000fea0003800200 */
.L_x_4:
[----:B------:R-:W-:Y:S04]  /*0320*/  BSSY.RECONVERGENT B0, `(.L_x_6) ;  /* 0x000000a000007945 */ /* 0x000fe80003800200 */
        /* <DEDUP_REMOVED lines=9> */
.L_x_7:
[----:B------:R-:W-:Y:S05]  /*03c0*/  BSYNC.RECONVERGENT B0 ;  /* 0x0000000000007941 */ /* 0x000fea0003800200 */
.L_x_6:
[----:B------:R-:W3:Y:S01]  /*03d0*/  LDCU.64 UR6, c[0x0][0x888] ;  /* 0x00011100ff0677ac */ /* 0x000ee20008000a00 */
[----:B------:R-:W-:Y:S02]  /*03e0*/  UISETP.EQ.U32.AND UP1, UPT, UR4, URZ, UPT ;  /* 0x000000ff0400728c */ /* 0x000fe4000bf22070 */
[----:B------:R-:W-:Y:S02]  /*03f0*/  UPLOP3.LUT UP2, UPT, UPT, UPT, UPT, 0x80, 0x8 ;  /* 0x000000000008789c */ /* 0x000fe40003f4f070 */
[----:B---3--:R-:W-:-:S04]  /*0400*/  UISETP.NE.U32.AND UP0, UPT, UR6, URZ, UPT ;  /* 0x000000ff0600728c */ /* 0x008fc8000bf05070 */
[----:B------:R-:W-:-:S04]  /*0410*/  UISETP.NE.AND.EX UP0, UPT, UR7, URZ, UPT, UP0 ;  /* 0x000000ff0700728c */ /* 0x000fc8000bf05300 */
[----:B------:R-:W-:-:S04]  /*0420*/  UISETP.EQ.OR.EX UP3, UPT, UR5, URZ, !UP0, UP1 ;  /* 0x000000ff0500728c */ /* 0x000fc8000c762710 */
[----:B------:R-:W-:-:S05]  /*0430*/  UP2UR UR53, UPR, URZ, 0x8 ;  /* 0x00000008ff357883 */ /* 0x000fca0008000000 */
[----:B------:R-:W-:Y:S07]  /*0440*/  BRA.U !UP3, `(.L_x_8) ;  /* 0x000000010b207547 */ /* 0x000fee000b800000 */
[----:B------:R-:W-:Y:S01]  /*0450*/  UISETP.NE.U32.AND UP2, UPT, UR4, URZ, UPT ;  /* 0x000000ff0400728c */ /* 0x000fe2000bf45070 */
[----:B-----5:R-:W-:Y:S01]  /*0460*/  FSETP.NEU.AND P0, PT, R35, RZ, PT ;  /* 0x000000ff2300720b */ /* 0x020fe20003f0d000 */
[----:B------:R-:W-:Y:S02]  /*0470*/  USEL UR4, URZ, 0xffffffff, UP0 ;  /* 0xffffffffff047887 */ /* 0x000fe40008000000 */
[----:B------:R-:W-:-:S10]  /*0480*/  UISETP.NE.AND.EX UP2, UPT, UR5, URZ, UPT, UP2 ;  /* 0x000000ff0500728c */ /* 0x000fd4000bf45320 */
[----:B------:R-:W-:Y:S01]  /*0490*/  VOTEU.ANY UP1, P0 ;  /* 0x0000000000ff7886 */ /* 0x000fe20000020100 */
[----:B------:R-:W-:-:S04]  /*04a0*/  @!UP2 USEL UR4, URZ, 0xffffffff, UP1 ;  /* 0xffffffffff04a887 */ /* 0x000fc80008800000 */
[----:B------:R-:W-:-:S04]  /*04b0*/  ULOP3.LUT UR4, UR4, 0x1, URZ, 0xc0, !UPT ;  /* 0x0000000104047892 */ /* 0x000fc8000f8ec0ff */
[----:B------:R-:W-:-:S11]  /*04c0*/  UISETP.NE.U32.AND UP2, UPT, UR4, 0x1, UPT ;  /* 0x000000010400788c */ /* 0x000fd6000bf45070 */
.L_x_8:
[----:B-12---:R-:W1:Y:S01]  /*04d0*/  SHFL.IDX PT, R2, R69, RZ, 0x1f ;  /* 0x00001fff45027589 */ /* 0x006e6200000e0000 */
[----:B------:R-:W-:-:S04]  /*04e0*/  UISETP.NE.AND UP1, UPT, UR8, 0x2, UPT ;  /* 0x000000020800788c */ /* 0x000fc8000bf25270 */
[----:B------:R-:W-:Y:S01]  /*04f0*/  USEL UR6, URZ, 0x1, UP1 ;  /* 0x00000001ff067887 */ /* 0x000fe20008800000 */
[----:B-1----:R-:W-:-:S13]  /*0500*/  ISETP.NE.AND P0, PT, R2, RZ, PT ;  /* 0x000000ff0200720c */ /* 0x002fda0003f05270 */
[----:B------:R-:W-:Y:S05]  /*0510*/  @P0 BRA `(.L_x_9) ;  /* 0x0000000000580947 */ /* 0x000fea0003800000 */
[----:B------:R-:W1:Y:S01]  /*0520*/  S2UR UR5, SR_CgaCtaId ;  /* 0x00000000000579c3 */ /* 0x000e620000008800 */
[----:B------:R-:W-:Y:S01]  /*0530*/  UMOV UR7, 0x400 ;  /* 0x0000040000077882 */ /* 0x000fe20000000000 */
[----:B------:R-:W-:Y:S01]  /*0540*/  UMOV UR4, 0x1 ;  /* 0x0000000100047882 */ /* 0x000fe20000000000 */
[----:B------:R-:W-:Y:S01]  /*0550*/  ELECT P0, URZ, PT ;  /* 0x0000000000ff782f */ /* 0x000fe20003800000 */
[----:B------:R-:W-:-:S04]  /*0560*/  UIADD3 UR10, UPT, UPT, -UR4, 0x100000, URZ ;  /* 0x00100000040a7890 */ /* 0x000fc8000fffe1ff */
[----:B------:R-:W-:Y:S02]  /*0570*/  USHF.L.U32 UR11, UR10, 0xb, URZ ;  /* 0x0000000b0a0b7899 */ /* 0x000fe400080006ff */
[----:B------:R-:W-:Y:S02]  /*0580*/  USHF.L.U32 UR10, UR10, 0x1, URZ ;  /* 0x000000010a0a7899 */ /* 0x000fe400080006ff */
[----:B-1----:R-:W-:Y:S01]  /*0590*/  ULEA UR5, UR5, UR7, 0x18 ;  /* 0x0000000705057291 */ /* 0x002fe2000f8ec0ff */
[----:B------:R-:W1:Y:S11]  /*05a0*/  FENCE.VIEW.ASYNC.S ;  /* 0x00000000000073c6 */ /* 0x000e760000000000 */
[----:B-1----:R1:W2:Y:S01]  /*05b0*/  SYNCS.EXCH.64 URZ, [UR5], UR10 ;  /* 0x0000000a05ff75b2 */ /* 0x0022a20008000100 */
[----:B------:R1:W3:Y:S01]  /*05c0*/  SYNCS.EXCH.64 URZ, [UR5+0x30], UR10 ;  /* 0x0000300a05ff75b2 */ /* 0x0002e20008000100 */
[----:B------:R1:W4:Y:S01]  /*05d0*/  SYNCS.EXCH.64 URZ, [UR5+0x8], UR10 ;  /* 0x0000080a05ff75b2 */ /* 0x0003220008000100 */
[----:B------:R1:W1:Y:S01]  /*05e0*/  SYNCS.EXCH.64 URZ, [UR5+0x38], UR10 ;  /* 0x0000380a05ff75b2 */ /* 0x0002620008000100 */
        /* <DEDUP_REMOVED lines=8> */
[----:B------:R-:W-:Y:S01]  /*0670*/  NOP ;  /* 0x0000000000007918 */ /* 0x000fe20000000000 */
.L_x_9:
[----:B------:R-:W2:Y:S01]  /*0680*/  SHFL.IDX PT, R2, R69, RZ, 0x1f ;  /* 0x00001fff45027589 */ /* 0x000ea200000e0000 */
[----:B------:R-:W-:Y:S01]  /*0690*/  NOP ;  /* 0x0000000000007918 */ /* 0x000fe20000000000 */
[----:B--2---:R-:W-:-:S13]  /*06a0*/  ISETP.NE.AND P0, PT, R2, 0x1, PT ;  /* 0x000000010200780c */ /* 0x004fda0003f05270 */
[----:B------:R-:W-:Y:S05]  /*06b0*/  @P0 BRA `(.L_x_10) ;  /* 0x0000000000500947 */ /* 0x000fea0003800000 */
[----:B------:R-:W2:Y:S01]  /*06c0*/  S2UR UR7, SR_CgaCtaId ;  /* 0x00000000000779c3 */ /* 0x000ea20000008800 */
[----:B------:R-:W-:Y:S01]  /*06d0*/  UMOV UR9, 0x400 ;  /* 0x0000040000097882 */ /* 0x000fe20000000000 */
[----:B-1----:R-:W-:Y:S01]  /*06e0*/  UMOV UR5, 0x20 ;  /* 0x0000002000057882 */ /* 0x002fe20000000000 */
[----:B------:R-:W-:Y:S01]  /*06f0*/  UMOV UR4, 0x80 ;  /* 0x0000008000047882 */ /* 0x000fe20000000000 */
[----:B------:R-:W-:-:S04]  /*0700*/  UIADD3 UR10, UPT, UPT, -UR5, 0x100000, URZ ;  /* 0x00100000050a7890 */ /* 0x000fc8000fffe1ff */
[----:B------:R-:W-:Y:S02]  /*0710*/  USHF.L.U32 UR11, UR10, 0xb, URZ ;  /* 0x0000000b0a0b7899 */ /* 0x000fe400080006ff */
[----:B------:R-:W-:Y:S02]  /*0720*/  USHF.L.U32 UR10, UR10, 0x1, URZ ;  /* 0x000000010a0a7899 */ /* 0x000fe400080006ff */
[----:B------:R-:W-:-:S04]  /*0730*/  UIADD3 UR4, UPT, UPT, -UR4, 0x100000, URZ ;  /* 0x0010000004047890 */ /* 0x000fc8000fffe1ff */
[----:B------:R-:W-:Y:S02]  /*0740*/  USHF.L.U32 UR5, UR4, 0xb, URZ ;  /* 0x0000000b04057899 */ /* 0x000fe400080006ff */
[----:B------:R-:W-:Y:S01]  /*0750*/  USHF.L.U32 UR4, UR4, 0x1, URZ ;  /* 0x0000000104047899 */ /* 0x000fe200080006ff */
[----:B------:R-:W-:Y:S01]  /*0760*/  ELECT P0, URZ, PT ;  /* 0x0000000000ff782f */ /* 0x000fe20003800000 */
[----:B--2---:R-:W-:Y:S01]  /*0770*/  ULEA UR7, UR7, UR9, 0x18 ;  /* 0x0000000907077291 */ /* 0x004fe2000f8ec0ff */
[----:B------:R-:W1:Y:S11]  /*0780*/  FENCE.VIEW.ASYNC.S ;  /* 0x00000000000073c6 */ /* 0x000e760000000000 */
[----:B-1----:R2:W1:Y:S01]  /*0790*/  SYNCS.EXCH.64 URZ, [UR7+0x60], UR10 ;  /* 0x0000600a07ff75b2 */ /* 0x0024620008000100 */
[----:B------:R2:W1:Y:S01]  /*07a0*/  SYNCS.EXCH.64 URZ, [UR7+0x78], UR4 ;  /* 0x0000780407ff75b2 */ /* 0x0004620008000100 */
[----:B------:R2:W1:Y:S01]  /*07b0*/  SYNCS.EXCH.64 URZ, [UR7+0x68], UR10 ;  /* 0x0000680a07ff75b2 */ /* 0x0004620008000100 */
[----:B------:R2:W1:Y:S01]  /*07c0*/  SYNCS.EXCH.64 URZ, [UR7+0x80], UR4 ;  /* 0x0000800407ff75b2 */ /* 0x0004620008000100 */
[----:B------:R2:W1:Y:S01]  /*07d0*/  SYNCS.EXCH.64 URZ, [UR7+0x70], UR10 ;  /* 0x0000700a07ff75b2 */ /* 0x0004620008000100 */
[----:B------:R2:W1:Y:S02]  /*07e0*/  SYNCS.EXCH.64 URZ, [UR7+0x88], UR4 ;  /* 0x0000880407ff75b2 */ /* 0x0004640008000100 */
[----:B--2---:R-:W-:Y:S01]  /*07f0*/  NOP ;  /* 0x0000000000007918 */ /* 0x004fe20000000000 */
.L_x_10:
[----:B------:R-:W2:Y:S01]  /*0800*/  SHFL.IDX PT, R2, R69, RZ, 0x1f ;  /* 0x00001fff45027589 */ /* 0x000ea200000e0000 */
[----:B------:R-:W-:Y:S01]  /*0810*/  NOP ;  /* 0x0000000000007918 */ /* 0x000fe20000000000 */
[----:B--2---:R-:W-:-:S13]  /*0820*/  ISETP.NE.AND P0, PT, R2, 0x3, PT ;  /* 0x000000030200780c */ /* 0x004fda0003f05270 */
[----:B------:R-:W-:Y:S05]  /*0830*/  @P0 BRA `(.L_x_11) ;  /* 0x0000000000300947 */ /* 0x000fea0003800000 */
[----:B-1----:R-:W1:Y:S01]  /*0840*/  S2UR UR5, SR_CgaCtaId ;  /* 0x00000000000579c3 */ /* 0x002e620000008800 */
        /* <DEDUP_REMOVED lines=8> */
[----:B-1----:R2:W1:Y:S01]  /*08d0*/  SYNCS.EXCH.64 URZ, [UR5+0x90], UR10 ;  /* 0x0000900a05ff75b2 */ /* 0x0024620008000100 */
[----:B------:R2:W1:Y:S02]  /*08e0*/  SYNCS.EXCH.64 URZ, [UR5+0x98], UR10 ;  /* 0x0000980a05ff75b2 */ /* 0x0004640008000100 */
[----:B--2---:R-:W-:Y:S01]  /*08f0*/  NOP ;  /* 0x0000000000007918 */ /* 0x004fe20000000000 */
.L_x_11:
[----:B------:R-:W2:Y:S01]  /*0900*/  SHFL.IDX PT, R2, R69, RZ, 0x1f ;  /* 0x00001fff45027589 */ /* 0x000ea200000e0000 */
[----:B------:R-:W-:Y:S01]  /*0910*/  NOP ;  /* 0x0000000000007918 */ /* 0x000fe20000000000 */
[----:B--2---:R-:W-:-:S13]  /*0920*/  ISETP.NE.AND P0, PT, R2, 0x4, PT ;  /* 0x000000040200780c */ /* 0x004fda0003f05270 */
[----:B------:R-:W-:Y:S05]  /*0930*/  @P0 BRA `(.L_x_12) ;  /* 0x00000000004c0947 */ /* 0x000fea0003800000 */
[----:B-1----:R-:W1:Y:S01]  /*0940*/  S2UR UR5, SR_CgaCtaId ;  /* 0x00000000000579c3 */ /* 0x002e620000008800 */
[----:B------:R-:W-:Y:S01]  /*0950*/  UMOV UR9, 0x100 ;  /* 0x0000010000097882 */ /* 0x000fe20000000000 */
[----:B------:R-:W-:Y:S01]  /*0960*/  UMOV UR7, 0x400 ;  /* 0x0000040000077882 */ /* 0x000fe20000000000 */
[----:B------:R-:W-:Y:S01]  /*0970*/  USEL UR9, UR9, 0xe0, UP2 ;  /* 0x000000e009097887 */ /* 0x000fe20009000000 */
[----:B------:R-:W-:Y:S01]  /*0980*/  UMOV UR4, 0x1 ;  /* 0x0000000100047882 */ /* 0x000fe20000000000 */
[----:B------:R-:W-:Y:S01]  /*0990*/  ELECT P0, URZ, PT ;  /* 0x0000000000ff782f */ /* 0x000fe20003800000 */
[----:B------:R-:W-:-:S04]  /*09a0*/  UIADD3 UR10, UPT, UPT, -UR4, 0x100000, URZ ;  /* 0x00100000040a7890 */ /* 0x000fc8000fffe1ff */
[----:B------:R-:W-:Y:S02]  /*09b0*/  USHF.L.U32 UR11, UR10, 0xb, URZ ;  /* 0x0000000b0a0b7899 */ /* 0x000fe400080006ff */
[----:B------:R-:W-:Y:S02]  /*09c0*/  USHF.L.U32 UR10, UR10, 0x1, URZ ;  /* 0x000000010a0a7899 */ /* 0x000fe400080006ff */
[----:B------:R-:W-:-:S04]  /*09d0*/  UIADD3 UR12, UPT, UPT, -UR9, 0x100000, URZ ;  /* 0x00100000090c7890 */ /* 0x000fc8000fffe1ff */
[----:B------:R-:W-:Y:S02]  /*09e0*/  USHF.L.U32 UR13, UR12, 0xb, URZ ;  /* 0x0000000b0c0d7899 */ /* 0x000fe400080006ff */
[----:B------:R-:W-:Y:S02]  /*09f0*/  USHF.L.U32 UR12, UR12, 0x1, URZ ;  /* 0x000000010c0c7899 */ /* 0x000fe400080006ff */
[----:B-1----:R-:W-:Y:S01]  /*0a00*/  ULEA UR5, UR5, UR7, 0x18 ;  /* 0x0000000705057291 */ /* 0x002fe2000f8ec0ff */
[----:B------:R-:W1:Y:S11]  /*0a10*/  FENCE.VIEW.ASYNC.S ;  /* 0x00000000000073c6 */ /* 0x000e760000000000 */
[----:B-1----:R2:W1:Y:S01]  /*0a20*/  SYNCS.EXCH.64 URZ, [UR5+0xa0], UR10 ;  /* 0x0000a00a05ff75b2 */ /* 0x0024620008000100 */
[----:B------:R2:W1:Y:S01]  /*0a30*/  SYNCS.EXCH.64 URZ, [UR5+0xb0], UR12 ;  /* 0x0000b00c05ff75b2 */ /* 0x0004620008000100 */
[----:B------:R2:W1:Y:S01]  /*0a40*/  SYNCS.EXCH.64 URZ, [UR5+0xa8], UR10 ;  /* 0x0000a80a05ff75b2 */ /* 0x0004620008000100 */
[----:B------:R2:W1:Y:S02]  /*0a50*/  SYNCS.EXCH.64 URZ, [UR5+0xb8], UR12 ;  /* 0x0000b80c05ff75b2 */ /* 0x0004640008000100 */
[----:B--2---:R-:W-:Y:S01]  /*0a60*/  NOP ;  /* 0x0000000000007918 */ /* 0x004fe20000000000 */
.L_x_12:
        /* <DEDUP_REMOVED lines=22> */
[----:B------:R2:W1:Y:S01]  /*0bd0*/  SYNCS.EXCH.64 URZ, [UR7+0xf0], UR4 ;  /* 0x0000f00407ff75b2 */ /* 0x0004620008000100 */
[----:B------:R2:W1:Y:S01]  /*0be0*/  SYNCS.EXCH.64 URZ, [UR7+0xd8], UR10 ;  /* 0x0000d80a07ff75b2 */ /* 0x0004620008000100 */
[----:B------:R2:W1:Y:S02]  /*0bf0*/  SYNCS.EXCH.64 URZ, [UR7+0xf8], UR4 ;  /* 0x0000f80407ff75b2 */ /* 0x0004640008000100 */
[----:B--2---:R-:W-:Y:S01]  /*0c00*/  NOP ;  /* 0x0000000000007918 */ /* 0x004fe20000000000 */
.L_x_13:
        /* <DEDUP_REMOVED lines=18> */
.L_x_14:
[----:B-1----:R-:W1:Y:S01]  /*0d30*/  S2UR UR5, SR_CTAID.X ;  /* 0x00000000000579c3 */ /* 0x002e620000002500 */
[----:B------:R-:W-:-:S05]  /*0d40*/  CS2R.32 R63, SR_CgaSize ;  /* 0x00000000003f7805 */ /* 0x000fca0000008a00 */
[----:B------:R-:W-:-:S05]  /*0d50*/  IMAD R63, R63, -0xa0, RZ ;  /* 0xffffff603f3f7824 */ /* 0x000fca00078e02ff */
[----:B------:R-:W-:-:S14]  /*0d60*/  R2UR UR9, R63 ;  /* 0x000000003f0972ca */ /* 0x000fdc00000e0000 */
[----:B------:R-:W2:Y:S01]  /*0d70*/  LDCU UR9, c[0x0][UR9+0x2b0] ;  /* 0x00005600090977ac */ /* 0x000ea20008000800 */
[----:B------:R-:W-:Y:S01]  /*0d80*/  NOP ;  /* 0x0000000000007918 */ /* 0x000fe20000000000 */
[----:B------:R-:W-:-:S05]  /*0d90*/  CS2R.32 R63, SR_CgaSize ;  /* 0x00000000003f7805 */ /* 0x000fca0000008a00 */
[----:B------:R-:W-:-:S05]  /*0da0*/  IMAD R63, R63, -0xa0, RZ ;  /* 0xffffff603f3f7824 */ /* 0x000fca00078e02ff */
[----:B------:R-:W-:-:S14]  /*0db0*/  R2UR UR7, R63 ;  /* 0x000000003f0772ca */ /* 0x000fdc00000e0000 */
[----:B------:R-:W3:Y:S01]  /*0dc0*/  LDCU UR7, c[0x0][UR7+0x2b4] ;  /* 0x00005680070777ac */ /* 0x000ee20008000800 */
[----:B------:R-:W4:Y:S08]  /*0dd0*/  S2UR UR4, SR_CTAID.Y ;  /* 0x00000000000479c3 */ /* 0x000f300000002600 */
[----:B------:R-:W3:Y:S01]  /*0de0*/  LDC R10, c[0x0][0xb24] ;  /* 0x0002c900ff0a7b82 */ /* 0x000ee20000000800 */
[----:B-1----:R-:W-:-:S02]  /*0df0*/  I2FP.F32.U32 R63, UR5 ;  /* 0x00000005003f7c45 */ /* 0x002fc40008201000 */
[----:B------:R-:W-:-:S05]  /*0e00*/  CS2R.32 R3, SR_CgaSize ;  /* 0x0000000000037805 */ /* 0x000fca0000008a00 */
[----:B------:R-:W-:-:S06]  /*0e10*/  IMAD R3, R3, -0xa0, RZ ;  /* 0xffffff6003037824 */ /* 0x000fcc00078e02ff */
[----:B------:R-:W1:Y:S01]  /*0e20*/  LDC R3, c[0x0][R3+0x2a0] ;  /* 0x0000a80003037b82 */ /* 0x000e620000000800 */
[----:B------:R-:W-:Y:S01]  /*0e30*/  MOV R15, UR5 ;  /* 0x00000005000f7c02 */ /* 0x000fe20008000f00 */
[----:B--2---:R-:W-:Y:S01]  /*0e40*/  FMUL R63, R63, UR9 ;  /* 0x000000093f3f7c20 */ /* 0x004fe20008400000 */
[----:B----4-:R-:W-:Y:S02]  /*0e50*/  I2FP.F32.U32 R62, UR4 ;  /* 0x00000004003e7c45 */ /* 0x010fe40008201000 */
[----:B------:R-:W-:-:S05]  /*0e60*/  CS2R.32 R2, SR_CgaSize ;  /* 0x0000000000027805 */ /* 0x000fca0000008a00 */
[----:B------:R-:W-:-:S06]  /*0e70*/  IMAD R2, R2, -0xa0, RZ ;  /* 0xffffff6002027824 */ /* 0x000fcc00078e02ff */
[----:B------:R-:W2:Y:S01]  /*0e80*/  LDC R2, c[0x0][R2+0x2a4] ;  /* 0x0000a90002027b82 */ /* 0x000ea20000000800 */
[----:B------:R-:W-:Y:S01]  /*0e90*/  MOV R14, UR4 ;  /* 0x00000004000e7c02 */ /* 0x000fe20008000f00 */
[----:B------:R-:W4:Y:S01]  /*0ea0*/  F2I.U32.TRUNC.NTZ R63, R63 ;  /* 0x0000003f003f7305 */ /* 0x000f22000020f000 */
[----:B---3--:R-:W-:-:S05]  /*0eb0*/  FMUL R62, R62, UR7 ;  /* 0x000000073e3e7c20 */ /* 0x008fca0008400000 */
[----:B------:R-:W-:Y:S01]  /*0ec0*/  BAR.SYNC.DEFER_BLOCKING 0x0 ;  /* 0x0000000000007b1d */ /* 0x000fe20000010000 */
[----:B------:R-:W-:-:S05]  /*0ed0*/  ISETP.GE.AND P0, PT, R10, 0x1, PT ;  /* 0x000000010a00780c */ /* 0x000fca0003f06270 */
[----:B------:R-:W3:Y:S02]  /*0ee0*/  F2I.U32.TRUNC.NTZ R62, R62 ;  /* 0x0000003e003e7305 */ /* 0x000ee4000020f000 */
[----:B------:R-:W2:Y:S01]  /*0ef0*/  S2UR UR36, SR_CTAID.Z ;  /* 0x00000000002479c3 */ /* 0x000ea20000002700 */
[----:B----4-:R-:W-:-:S05]  /*0f00*/  IADD3 R63, PT, PT, -R63, RZ, RZ ;  /* 0x000000ff3f3f7210 */ /* 0x010fca0007ffe1ff */
[----:B-1----:R-:W-:Y:S01]  /*0f10*/  IMAD R63, R3, R63, UR5 ;  /* 0x00000005033f7e24 */ /* 0x002fe2000f8e023f */
[----:B---3--:R-:W-:-:S05]  /*0f20*/  IADD3 R62, PT, PT, -R62, RZ, RZ ;  /* 0x000000ff3e3e7210 */ /* 0x008fca0007ffe1ff */
[----:B--2---:R-:W-:Y:S01]  /*0f30*/  IMAD R62, R2, R62, UR4 ;  /* 0x00000004023e7e24 */ /* 0x004fe2000f8e023e */
[----:B------:R-:W-:Y:S06]  /*0f40*/  @!P0 BRA `(.L_x_15) ;  /* 0x0000000000b88947 */ /* 0x000fec0003800000 */
[----:B------:R-:W1:Y:S01]  /*0f50*/  LDC.64 R4, c[0x0][0xb18] ;  /* 0x0002c600ff047b82 */ /* 0x000e620000000a00 */
[----:B------:R-:W-:-:S07]  /*0f60*/  ISETP.NE.AND P0, PT, R10, 0x1, PT ;  /* 0x000000010a00780c */ /* 0x000fce0003f05270 */
[----:B------:R-:W2:Y:S08]  /*0f70*/  LDC R9, c[0x0][0xb0c] ;  /* 0x0002c300ff097b82 */ /* 0x000eb00000000800 */
[----:B------:R-:W3:Y:S08]  /*0f80*/  LDC R12, c[0x0][0x370] ;  /* 0x0000dc00ff0c7b82 */ /* 0x000ef00000000800 */
[----:B------:R-:W4:Y:S01]  /*0f90*/  LDC R11, c[0x0][0x374] ;  /* 0x0000dd00ff0b7b82 */ /* 0x000f220000000800 */
[----:B-1----:R-:W-:-:S07]  /*0fa0*/  ISETP.NE.AND P1, PT, R4, 0x1, PT ;  /* 0x000000010400780c */ /* 0x002fce0003f25270 */
[----:B------:R-:W3:Y:S01]  /*0fb0*/  LDC.64 R6, c[0x0][0xb10] ;  /* 0x0002c400ff067b82 */ /* 0x000ee20000000a00 */
[----:B--2---:R-:W-:-:S07]  /*0fc0*/  ISETP.NE.AND P2, PT, R9, 0x1, PT ;  /* 0x000000010900780c */ /* 0x004fce0003f45270 */
[----:B------:R-:W1:Y:S08]  /*0fd0*/  LDC R8, c[0x0][0xb20] ;  /* 0x0002c800ff087b82 */ /* 0x000e700000000800 */
[----:B------:R-:W2:Y:S01]  /*0fe0*/  LDC.64 R2, c[0x0][0xb28] ;  /* 0x0002ca00ff027b82 */ /* 0x000ea20000000a00 */
[----:B----4-:R-:W-:-:S04]  /*0ff0*/  IMAD.HI.U32 R13, R11, R5, RZ ;  /* 0x000000050b0d7227 */ /* 0x010fc800078e00ff */
[----:B------:R-:W-:-:S04]  /*1000*/  IMAD.HI.U32 R5, R14, R5, RZ ;  /* 0x000000050e057227 */ /* 0x000fc800078e00ff */
[----:B---3--:R-:W-:-:S05]  /*1010*/  IMAD.HI.U32 R16, R12, R6, RZ ;  /* 0x000000060c107227 */ /* 0x008fca00078e00ff */
[-C--:B------:R-:W-:Y:S01]  /*1020*/  @P2 SHF.R.U32.HI R12, RZ, R7.reuse, R16 ;  /* 0x00000007ff0c2219 */ /* 0x080fe20000011610 */
[----:B------:R-:W-:Y:S01]  /*1030*/  IMAD.HI.U32 R16, R15, R6, RZ ;  /* 0x000000060f107227 */ /* 0x000fe200078e00ff */
[-C--:B-1----:R-:W-:Y:S02]  /*1040*/  @P1 SHF.R.U32.HI R11, RZ, R8.reuse, R13 ;  /* 0x00000008ff0b1219 */ /* 0x082fe4000001160d */
[----:B------:R-:W-:Y:S02]  /*1050*/  SHF.R.U32.HI R5, RZ, R8, R5 ;  /* 0x00000008ff057219 */ /* 0x000fe40000011605 */
[----:B------:R-:W-:Y:S02]  /*1060*/  SHF.R.U32.HI R16, RZ, R7, R16 ;  /* 0x00000007ff107219 */ /* 0x000fe40000011610 */
[----:B------:R-:W-:Y:S01]  /*1070*/  SEL R5, R14, R5, !P1 ;  /* 0x000000050e057207 */ /* 0x000fe20004800000 */
[----:B--2---:R-:W-:Y:S01]  /*1080*/  IMAD.HI.U32 R13, R11, R2, RZ ;  /* 0x000000020b0d7227 */ /* 0x004fe200078e00ff */
[----:B------:R-:W-:-:S03]  /*1090*/  SEL R16, R15, R16, !P2 ;  /* 0x000000100f107207 */ /* 0x000fc60005000000 */
[----:B------:R-:W-:Y:S01]  /*10a0*/  IMAD.HI.U32 R6, R12, R2, RZ ;  /* 0x000000020c067227 */ /* 0x000fe200078e00ff */
[----:B------:R-:W-:-:S04]  /*10b0*/  @P0 SHF.R.U32.HI R11, RZ, R3, R13 ;  /* 0x00000003ff0b0219 */ /* 0x000fc8000001160d */
[----:B------:R-:W-:Y:S01]  /*10c0*/  @P0 SHF.R.U32.HI R12, RZ, R3, R6 ;  /* 0x00000003ff0c0219 */ /* 0x000fe20000011606 */
[----:B------:R-:W-:-:S04]  /*10d0*/  IMAD R11, R11, R10, RZ ;  /* 0x0000000a0b0b7224 */ /* 0x000fc800078e02ff */
[----:B------:R-:W-:Y:S01]  /*10e0*/  IMAD R6, R12, R10, RZ ;  /* 0x0000000a0c067224 */ /* 0x000fe200078e02ff */
[----:B------:R-:W-:-:S04]  /*10f0*/  ISETP.GE.AND P1, PT, R5, R11, PT ;  /* 0x0000000b0500720c */ /* 0x000fc80003f26270 */
[----:B------:R-:W-:Y:S01]  /*1100*/  ISETP.GE.OR P1, PT, R16, R6, P1 ;  /* 0x000000061000720c */ /* 0x000fe20000f26670 */
[----:B------:R-:W-:-:S05]  /*1110*/  IMAD.HI.U32 R6, R5, R2, RZ ;  /* 0x0000000205067227 */ /* 0x000fca00078e00ff */
[----:B------:R-:W-:-:S04]  /*1120*/  SHF.R.U32.HI R6, RZ, R3, R6 ;  /* 0x00000003ff067219 */ /* 0x000fc80000011606 */
[----:B------:R-:W-:-:S03]  /*1130*/  SEL R6, R5, R6, !P0 ;  /* 0x0000000605067207 */ /* 0x000fc60004000000 */
[----:B------:R-:W-:Y:S01]  /*1140*/  @!P1 IMAD.HI.U32 R7, R16, R2, RZ ;  /* 0x0000000210079227 */ /* 0x000fe200078e00ff */
[----:B------:R-:W-:-:S04]  /*1150*/  IADD3 R2, PT, PT, -R6, RZ, RZ ;  /* 0x000000ff06027210 */ /* 0x000fc80007ffe1ff */
[----:B------:R-:W-:Y:S01]  /*1160*/  @!P1 SHF.R.U32.HI R3, RZ, R3, R7 ;  /* 0x00000003ff039219 */ /* 0x000fe20000011607 */
[----:B------:R-:W-:Y:S01]  /*1170*/  IMAD R2, R10, R2, R5 ;  /* 0x000000020a027224 */ /* 0x000fe200078e0205 */
[----:B------:R-:W-:Y:S02]  /*1180*/  IADD3 R7, PT, PT, -R5, RZ, RZ ;  /* 0x000000ff05077210 */ /* 0x000fe40007ffe1ff */
[----:B------:R-:W-:-:S03]  /*1190*/  @!P1 SEL R3, R16, R3, !P0 ;  /* 0x0000000310039207 */ /* 0x000fc60004000000 */
[----:B------:R-:W-:Y:S02]  /*11a0*/  IMAD R7, R4, R7, R14 ;  /* 0x0000000704077224 */ /* 0x000fe400078e020e */
[--C-:B------:R-:W-:Y:S02]  /*11b0*/  @!P1 IMAD.IADD R6, R6, 0x1, -R3.reuse ;  /* 0x0000000106069824 */ /* 0x100fe400078e0a03 */
[----:B------:R-:W-:Y:S01]  /*11c0*/  @!P1 IMAD R3, R2, R12, R3 ;  /* 0x0000000c02039224 */ /* 0x000fe200078e0203 */
[----:B------:R-:W-:Y:S01]  /*11d0*/  IADD3 R2, PT, PT, -R16, RZ, RZ ;  /* 0x000000ff10027210 */ /* 0x000fe20007ffe1ff */
[----:B------:R-:W-:Y:S02]  /*11e0*/  @!P1 IMAD R5, R6, R10, R16 ;  /* 0x0000000a06059224 */ /* 0x000fe400078e0210 */
[----:B------:R-:W-:Y:S02]  /*11f0*/  @!P1 IMAD.MOV.U32 R16, RZ, RZ, R3 ;  /* 0x000000ffff109224 */ /* 0x000fe400078e0003 */
[----:B------:R-:W-:-:S02]  /*1200*/  IMAD R2, R9, R2, R15 ;  /* 0x0000000209027224 */ /* 0x000fc400078e020f */
[----:B------:R-:W-:Y:S02]  /*1210*/  IMAD R14, R5, R4, R7 ;  /* 0x00000004050e7224 */ /* 0x000fe400078e0207 */
[----:B------:R-:W-:Y:S02]  /*1220*/  IMAD R15, R16, R9, R2 ;  /* 0x00000009100f7224 */ /* 0x000fe400078e0202 */
.L_x_15:
[----:B------:R-:W1:Y:S01]  /*1230*/  LDCU UR4, c[0x0][0xb30] ;  /* 0x00016600ff0477ac */ /* 0x000e620008000800 */
[----:B------:R-:W2:Y:S08]  /*1240*/  S2UR UR37, SR_CgaCtaId ;  /* 0x00000000002579c3 */ /* 0x000eb00000008800 */
[----:B------:R-:W3:Y:S01]  /*1250*/  LDC R26, c[0x0][0xb24] ;  /* 0x0002c900ff1a7b82 */ /* 0x000ee20000000800 */
[----:B-1----:R-:W-:-:S09]  /*1260*/  UISETP.NE.AND UP1, UPT, UR4, 0x1, UPT ;  /* 0x000000010400788c */ /* 0x002fd2000bf25270 */
[----:B--2---:R-:W-:Y:S05]  /*1270*/  BRA.U UP1, `(.L_x_16) ;  /* 0x0000000101407547 */ /* 0x004fea000b800000 */
[----:B------:R-:W1:Y:S08]  /*1280*/  LDC.64 R4, c[0x0][0xb10] ;  /* 0x0002c400ff047b82 */ /* 0x000e700000000a00 */
[----:B------:R-:W2:Y:S08]  /*1290*/  LDC.64 R2, c[0x0][0xb18] ;  /* 0x0002c600ff027b82 */ /* 0x000eb00000000a00 */
[----:B------:R-:W4:Y:S08]  /*12a0*/  LDC R6, c[0x0][0xb20] ;  /* 0x0002c800ff067b82 */ /* 0x000f300000000800 */
[----:B------:R-:W3:Y:S01]  /*12b0*/  LDC R7, c[0x0][0xb0c] ;  /* 0x0002c300ff077b82 */ /* 0x000ee20000000800 */
[----:B-1----:R-:W-:-:S05]  /*12c0*/  IMAD.HI.U32 R4, R15, R4, RZ ;  /* 0x000000040f047227 */ /* 0x002fca00078e00ff */
[----:B------:R-:W-:Y:S01]  /*12d0*/  SHF.R.U32.HI R4, RZ, R5, R4 ;  /* 0x00000005ff047219 */ /* 0x000fe20000011604 */
[----:B--2---:R-:W-:Y:S01]  /*12e0*/  IMAD.HI.U32 R3, R14, R3, RZ ;  /* 0x000000030e037227 */ /* 0x004fe200078e00ff */
[----:B------:R-:W-:-:S04]  /*12f0*/  ISETP.NE.AND P0, PT, R2, 0x1, PT ;  /* 0x000000010200780c */ /* 0x000fc80003f05270 */
[----:B----4-:R-:W-:-:S04]  /*1300*/  SHF.R.U32.HI R3, RZ, R6, R3 ;  /* 0x00000006ff037219 */ /* 0x010fc80000011603 */
[----:B------:R-:W-:Y:S02]  /*1310*/  SEL R3, R14, R3, !P0 ;  /* 0x000000030e037207 */ /* 0x000fe40004000000 */
[----:B---3--:R-:W-:-:S04]  /*1320*/  ISETP.NE.AND P1, PT, R7, 0x1, PT ;  /* 0x000000010700780c */ /* 0x008fc80003f25270 */
[----:B------:R-:W-:-:S05]  /*1330*/  SEL R4, R15, R4, !P1 ;  /* 0x000000040f047207 */ /* 0x000fca0004800000 */
[----:B------:R-:W-:Y:S02]  /*1340*/  IMAD.IADD R5, R3, 0x1, -R4 ;  /* 0x0000000103057824 */ /* 0x000fe400078e0a04 */
[----:B------:R-:W-:Y:S02]  /*1350*/  IMAD.IADD R3, R4, 0x1, -R3 ;  /* 0x0000000104037824 */ /* 0x000fe400078e0a03 */
[----:B------:R-:W-:Y:S02]  /*1360*/  IMAD R15, R5, R7, R15 ;  /* 0x00000007050f7224 */ /* 0x000fe400078e020f */
[----:B------:R-:W-:-:S07]  /*1370*/  IMAD R14, R3, R2, R14 ;  /* 0x00000002030e7224 */ /* 0x000fce00078e020e */
.L_x_16:
[----:B------:R-:W-:Y:S01]  /*1380*/  BAR.SYNC.DEFER_BLOCKING 0x0 ;  /* 0x0000000000007b1d */ /* 0x000fe20000010000 */
[----:B------:R-:W-:Y:S01]  /*1390*/  UISETP.NE.AND UP1, UPT, UR8, 0x2, UPT ;  /* 0x000000020800788c */ /* 0x000fe2000bf25270 */
[----:B------:R-:W-:Y:S02]  /*13a0*/  ISETP.NE.OR P5, PT, R0, 0x2, !P5 ;  /* 0x000000020000780c */ /* 0x000fe40006fa5670 */
[----:B------:R-:W-:-:S06]  /*13b0*/  LOP3.LUT R2, R75, 0x1f, RZ, 0xc0, !PT ;  /* 0x0000001f4b027812 */ /* 0x000fcc00078ec0ff */
[----:B------:R-:W-:Y:S05]  /*13c0*/  BRA.U UP1, `(.L_x_17) ;  /* 0x0000001101f47547 */ /* 0x000fea000b800000 */
[----:B------:R-:W1:Y:S01]  /*13d0*/  LDCU UR13, c[0x0][0x38c] ;  /* 0x00007180ff0d77ac */ /* 0x000e620008000800 */
[----:B------:R-:W2:Y:S01]  /*13e0*/  LDC R8, c[0x0][0x370] ;  /* 0x0000dc00ff087b82 */ /* 0x000ea20000000800 */
[----:B------:R-:W-:Y:S01]  /*13f0*/  PLOP3.LUT P1, PT, PT, PT, UP2, 0x80, 0x8 ;  /* 0x000000000008781c */ /* 0x000fe20003f2f028 */
[----:B------:R-:W-:Y:S01]  /*1400*/  IMAD.MOV.U32 R17, RZ, RZ, 0x1 ;  /* 0x00000001ff117424 */ /* 0x000fe200078e00ff */
[----:B------:R-:W-:Y:S01]  /*1410*/  ISETP.EQ.OR P4, PT, R2, RZ, P5 ;  /* 0x000000ff0200720c */ /* 0x000fe20002f82670 */
[----:B------:R-:W-:Y:S01]  /*1420*/  IMAD.MOV.U32 R16, RZ, RZ, RZ ;  /* 0x000000ffff107224 */ /* 0x000fe200078e00ff */
[----:B------:R-:W-:Y:S02]  /*1430*/  PLOP3.LUT P1, PT, P1, PT, PT, 0x8, 0x80 ;  /* 0x000000000080781c */ /* 0x000fe40000f2e170 */
[----:B------:R-:W-:Y:S01]  /*1440*/  CS2R R12, SRZ ;  /* 0x00000000000c7805 */ /* 0x000fe2000001ff00 */
[----:B------:R-:W-:Y:S01]  /*1450*/  IMAD.MOV.U32 R11, RZ, RZ, 0x1 ;  /* 0x00000001ff0b7424 */ /* 0x000fe200078e00ff */
[----:B------:R-:W4:Y:S01]  /*1460*/  LDC R0, c[0x0][0x374] ;  /* 0x0000dd00ff007b82 */ /* 0x000f220000000800 */
[----:B------:R-:W2:Y:S01]  /*1470*/  LDCU.64 UR22, c[0x0][0x348] ;  /* 0x00006900ff1677ac */ /* 0x000ea20008000a00 */
[----:B------:R-:W-:Y:S01]  /*1480*/  UMOV UR6, URZ ;  /* 0x000000ff00067c82 */ /* 0x000fe20008000000 */
[----:B-1----:R-:W-:-:S04]  /*1490*/  UIADD3 UR5, UPT, UPT, UR13, 0x3f, URZ ;  /* 0x0000003f0d057890 */ /* 0x002fc8000fffe0ff */
[----:B------:R-:W-:-:S04]  /*14a0*/  USHF.R.S32.HI UR4, URZ, 0x1f, UR5 ;  /* 0x0000001fff047899 */ /* 0x000fc80008011405 */
[----:B------:R-:W-:-:S04]  /*14b0*/  ULEA.HI UR4, UR4, UR5, URZ, 0x6 ;  /* 0x0000000504047291 */ /* 0x000fc8000f8f30ff */
[----:B------:R-:W-:Y:S02]  /*14c0*/  USHF.R.S32.HI UR15, URZ, 0x6, UR4 ;  /* 0x00000006ff0f7899 */ /* 0x000fe40008011404 */
[----:B------:R-:W-:Y:S02]  /*14d0*/  UIADD3 UR4, UPT, UPT, UR13, -0x1, URZ ;  /* 0xffffffff0d047890 */ /* 0x000fe4000fffe0ff */
[----:B------:R-:W-:Y:S02]  /*14e0*/  UISETP.LT.U32.AND UP0, UPT, UR15, 0x6, UPT ;  /* 0x000000060f00788c */ /* 0x000fe4000bf01070 */
[----:B------:R-:W-:Y:S02]  /*14f0*/  UISETP.GE.U32.AND UP1, UPT, UR4, -0x7f, UPT ;  /* 0xffffff810400788c */ /* 0x000fe4000bf26070 */
[----:B------:R-:W-:Y:S02]  /*1500*/  USEL UR14, UR15, 0x6, UP0 ;  /* 0x000000060f0e7887 */ /* 0x000fe40008000000 */
[----:B------:R-:W-:-:S02]  /*1510*/  UIADD3 UR13, UPT, UPT, UR13, 0x7e, URZ ;  /* 0x0000007e0d0d7890 */ /* 0x000fc4000fffe0ff */
[----:B------:R-:W-:Y:S02]  /*1520*/  UIADD3 UR5, UPT, UPT, UR14, -0x1, URZ ;  /* 0xffffffff0e057890 */ /* 0x000fe4000fffe0ff */
[----:B------:R-:W-:-:S03]  /*1530*/  UIADD3 UR7, UPT, UPT, UR15, -UR14, URZ ;  /* 0x8000000e0f077290 */ /* 0x000fc6000fffe0ff */
[----:B------:R-:W-:-:S04]  /*1540*/  @UP1 UIADD3 UR5, UPT, UPT, UR14, URZ, URZ ;  /* 0x000000ff0e051290 */ /* 0x000fc8000fffe0ff */
[----:B--2---:R-:W-:-:S12]  /*1550*/  UIADD3 UR5, UPT, UPT, UR5, 0x1, URZ ;  /* 0x0000000105057890 */ /* 0x004fd8000fffe0ff */
.L_x_35:
[----:B------:R-:W-:Y:S01]  /*1560*/  UISETP.NE.AND UP0, UPT, UR37, URZ, UPT ;  /* 0x000000ff2500728c */ /* 0x000fe2000bf05270 */
[----:B------:R-:W1:Y:S08]  /*1570*/  S2UR UR37, SR_CgaCtaId ;  /* 0x00000000002579c3 */ /* 0x000e700000008800 */
[----:B------:R-:W-:Y:S05]  /*1580*/  BRA.U UP0, `(.L_x_18) ;  /* 0x0000000100347547 */ /* 0x000fea000b800000 */
[----:B------:R-:W2:Y:S01]  /*1590*/  S2R R2, SR_CgaCtaId ;  /* 0x0000000000027919 */ /* 0x000ea20000008800 */
[----:B------:R-:W-:-:S04]  /*15a0*/  MOV R3, 0x400 ;  /* 0x0000040000037802 */ /* 0x000fc80000000f00 */
[----:B--2---:R-:W-:Y:S02]  /*15b0*/  LEA R2, R2, R3, 0x18 ;  /* 0x0000000302027211 */ /* 0x004fe400078ec0ff */
[----:B------:R-:W-:-:S03]  /*15c0*/  SHF.L.U32 R3, R11, 0x1f, RZ ;  /* 0x0000001f0b037819 */ /* 0x000fc600000006ff */
[----:B------:R-:W-:-:S04]  /*15d0*/  IMAD R2, R12, 0x8, R2 ;  /* 0x000000080c027824 */ /* 0x000fc800078e0202 */
[----:B------:R-:W2:Y:S02]  /*15e0*/  SYNCS.PHASECHK.TRANS64.TRYWAIT P0, [R2+URZ+0x110], R3 ;  /* 0x00011003020075a7 */ /* 0x000ea400080011ff */
[----:B--2---:R-:W-:Y:S05]  /*15f0*/  @!P0 BRA `(.L_x_19) ;  /* 0x0000005800a88947 */ /* 0x004fea0003800000 */
.L_x_117:
[----:B------:R-:W-:Y:S01]  /*1600*/  VIADD R12, R12, 0x1 ;  /* 0x000000010c0c7836 */ /* 0x000fe20000000000 */
[----:B------:R2:W-:Y:S04]  /*1610*/  SYNCS.ARRIVE.TRANS64.A1T0 RZ, [R2+URZ+0x100], RZ ;  /* 0x000100ff02ff79a7 */ /* 0x0005e800081000ff */
[----:B------:R-:W-:-:S04]  /*1620*/  ISETP.NE.AND P0, PT, R12, 0x2, PT ;  /* 0x000000020c00780c */ /* 0x000fc80003f05270 */
[----:B------:R-:W-:Y:S02]  /*1630*/  SEL R12, R12, RZ, P0 ;  /* 0x000000ff0c0c7207 */ /* 0x000fe40000000000 */
[----:B--2---:R-:W-:-:S04]  /*1640*/  SEL R2, RZ, 0x1, P0 ;  /* 0x00000001ff027807 */ /* 0x004fc80000000000 */
[----:B------:R-:W-:-:S07]  /*1650*/  LOP3.LUT R11, R11, R2, RZ, 0x3c, !PT ;  /* 0x000000020b0b7212 */ /* 0x000fce00078e3cff */
.L_x_18:
[----:B------:R-:W-:Y:S01]  /*1660*/  UMOV UR4, 0x400 ;  /* 0x0000040000047882 */ /* 0x000fe20000000000 */
[----:B------:R-:W-:Y:S01]  /*1670*/  SHF.L.U32 R2, R17, 0x1f, RZ ;  /* 0x0000001f11027819 */ /* 0x000fe200000006ff */
[----:B-1----:R-:W-:Y:S01]  /*1680*/  ULEA UR4, UR37, UR4, 0x18 ;  /* 0x0000000425047291 */ /* 0x002fe2000f8ec0ff */
[----:B------:R-:W-:Y:S01]  /*1690*/  R2UR UR35, R15 ;  /* 0x000000000f2372ca */ /* 0x000fe200000e0000 */
[----:B------:R-:W-:Y:S01]  /*16a0*/  UISETP.GE.U32.AND UP0, UPT, UR13, 0x7f, UPT ;  /* 0x0000007f0d00788c */ /* 0x000fe2000bf06070 */
[----:B------:R-:W-:Y:S01]  /*16b0*/  R2UR UR19, R14 ;  /* 0x000000000e1372ca */ /* 0x000fe200000e0000 */
[----:B------:R-:W-:Y:S01]  /*16c0*/  ULEA UR8, UR6, UR4, 0x3 ;  /* 0x0000000406087291 */ /* 0x000fe2000f8e18ff */
[----:B------:R-:W-:-:S08]  /*16d0*/  UMOV UR29, URZ ;  /* 0x000000ff001d7c82 */ /* 0x000fd00008000000 */
[----:B------:R1:W2:Y:S01]  /*16e0*/  SYNCS.PHASECHK.TRANS64.TRYWAIT P0, [UR8+0x30], R2 ;  /* 0x00003002ff0075a7 */ /* 0x0002a20008001108 */
[----:B------:R-:W-:Y:S02]  /*16f0*/  USHF.L.U32 UR35, UR35, 0x6, URZ ;  /* 0x0000000623237899 */ /* 0x000fe400080006ff */
[----:B------:R-:W-:Y:S01]  /*1700*/  USHF.L.U32 UR19, UR19, 0x6, URZ ;  /* 0x0000000613137899 */ /* 0x000fe200080006ff */
[----:B------:R-:W-:Y:S11]  /*1710*/  BRA.U !UP0, `(.L_x_20) ;  /* 0x0000000108d47547 */ /* 0x000ff6000b800000 */
[----:B------:R-:W-:Y:S01]  /*1720*/  UMOV UR21, URZ ;  /* 0x000000ff00157c82 */ /* 0x000fe20008000000 */
[----:B------:R-:W-:-:S05]  /*1730*/  UMOV UR42, UR6 ;  /* 0x00000006002a7c82 */ /* 0x000fca0008000000 */
.L_x_25:
[----:B-1----:R-:W-:Y:S01]  /*1740*/  ULEA UR33, UR42, UR4, 0x3 ;  /* 0x000000042a217291 */ /* 0x002fe2000f8e18ff */
[----:B--2---:R-:W-:Y:S01]  /*1750*/  @!P5 MOV R3, 0x8000 ;  /* 0x000080000003d802 */ /* 0x004fe20000000f00 */
[----:B--2---:R-:W-:Y:S10]  /*1760*/  @P0 BRA `(.L_x_21) ;  /* 0x00000000000c0947 */ /* 0x004ff40003800000 */
[----:B------:R-:W-:-:S04]  /*1770*/  SHF.L.U32 R4, R17, 0x1f, RZ ;  /* 0x0000001f11047819 */ /* 0x000fc800000006ff */
[----:B------:R-:W2:Y:S02]  /*1780*/  SYNCS.PHASECHK.TRANS64.TRYWAIT P0, [UR33+0x30], R4 ;  /* 0x00003004ff0075a7 */ /* 0x000ea40008001121 */
[----:B--2---:R-:W-:Y:S05]  /*1790*/  @!P0 BRA `(.L_x_22) ;  /* 0x0000005800548947 */ /* 0x004fea0003800000 */
.L_x_21:
[----:B------:R2:W-:Y:S01]  /*17a0*/  @!P5 SYNCS.ARRIVE.TRANS64 RZ, [UR33], R3 ;  /* 0x00000003ffffd9a7 */ /* 0x0005e20008000021 */
[----:B------:R-:W-:Y:S04]  /*17b0*/  BSSY.RECONVERGENT B0, `(.L_x_23) ;  /* 0x0000003000007945 */ /* 0x000fe80003800200 */
[----:B------:R-:W-:Y:S05]  /*17c0*/  @P4 BRA `(.L_x_24) ;  /* 0x0000000000044947 */ /* 0x000fea0003800000 */
[----:B------:R-:W-:Y:S05]  /*17d0*/  BPT.TRAP 0x1 ;  /* 0x000000040000795c */ /* 0x000fea0000300000 */
.L_x_24:
[----:B------:R-:W-:Y:S05]  /*17e0*/  BSYNC.RECONVERGENT B0 ;  /* 0x0000000000007941 */ /* 0x000fea0003800200 */
.L_x_23:
[----:B------:R-:W-:Y:S02]  /*17f0*/  UIADD3 UR6, UPT, UPT, UR42, 0x1, URZ ;  /* 0x000000012a067890 */ /* 0x000fe4000fffe0ff */
[----:B------:R-:W-:Y:S02]  /*1800*/  UIADD3 UR40, UP1, UPT, UR22, 0x80, URZ ;  /* 0x0000008016287890 */ /* 0x000fe4000ff3e0ff */
[----:B------:R-:W-:Y:S02]  /*1810*/  UISETP.NE.AND UP0, UPT, UR6, 0x6, UPT ;  /* 0x000000060600788c */ /* 0x000fe4000bf05270 */
[----:B------:R-:W-:Y:S02]  /*1820*/  USHF.L.U32 UR34, UR21, 0x6, URZ ;  /* 0x0000000615227899 */ /* 0x000fe400080006ff */
[----:B------:R-:W-:Y:S02]  /*1830*/  USEL UR9, URZ, 0x1, UP0 ;  /* 0x00000001ff097887 */ /* 0x000fe40008000000 */
[----:B------:R-:W-:-:S02]  /*1840*/  USEL UR6, UR6, URZ, UP0 ;  /* 0x000000ff06067287 */ /* 0x000fc40008000000 */
[----:B------:R-:W-:Y:S02]  /*1850*/  UIADD3 UR38, UP0, UPT, UR22, 0x180, URZ ;  /* 0x0000018016267890 */ /* 0x000fe4000ff1e0ff */
[----:B------:R-:W-:Y:S01]  /*1860*/  ULEA UR8, UR6, UR4, 0x3 ;  /* 0x0000000406087291 */ /* 0x000fe2000f8e18ff */
[----:B------:R-:W-:Y:S01]  /*1870*/  LOP3.LUT R17, R17, UR9, RZ, 0x3c, !PT ;  /* 0x0000000911117c12 */ /* 0x000fe2000f8e3cff */
[----:B------:R-:W-:Y:S02]  /*1880*/  UIADD3.X UR41, UPT, UPT, URZ, UR23, URZ, UP1, !UPT ;  /* 0x00000017ff297290 */ /* 0x000fe40008ffe4ff */
[----:B------:R-:W-:Y:S01]  /*1890*/  UIADD3 UR26, UPT, UPT, UR34, 0x20, URZ ;  /* 0x00000020221a7890 */ /* 0x000fe2000fffe0ff */
[----:B-1----:R-:W-:Y:S01]  /*18a0*/  SHF.L.U32 R2, R17, 0x1f, RZ ;  /* 0x0000001f11027819 */ /* 0x002fe200000006ff */
[----:B------:R-:W-:Y:S01]  /*18b0*/  UIADD3.X UR39, UPT, UPT, URZ, UR23, URZ, UP0, !UPT ;  /* 0x00000017ff277290 */ /* 0x000fe200087fe4ff */
[----:B------:R-:W-:Y:S02]  /*18c0*/  UMOV UR30, 0x0 ;  /* 0x00000000001e7882 */ /* 0x000fe40000000000 */
[----:B------:R1:W1:Y:S01]  /*18d0*/  SYNCS.PHASECHK.TRANS64.TRYWAIT P0, [UR8+0x30], R2 ;  /* 0x00003002ff0075a7 */ /* 0x0002620008001108 */
[----:B------:R-:W-:Y:S01]  /*18e0*/  ULEA UR8, UR42, UR4, 0xe ;  /* 0x000000042a087291 */ /* 0x000fe2000f8e70ff */
[----:B------:R-:W-:Y:S01]  /*18f0*/  UMOV UR31, 0x10000000 ;  /* 0x10000000001f7882 */ /* 0x000fe20000000000 */
[----:B------:R-:W-:-:S02]  /*1900*/  UMOV UR25, UR33 ;  /* 0x0000002100197c82 */ /* 0x000fc40008000000 */
[----:B------:R-:W-:Y:S02]  /*1910*/  UIADD3 UR32, UPT, UPT, UR8, 0x6800, URZ ;  /* 0x0000680008207890 */ /* 0x000fe4000fffe0ff */
[----:B------:R-:W-:Y:S02]  /*1920*/  UIADD3 UR24, UPT, UPT, UR8, 0x8800, URZ ;  /* 0x0000880008187890 */ /* 0x000fe4000fffe0ff */
[----:B------:R-:W-:Y:S02]  /*1930*/  UIADD3 UR16, UPT, UPT, UR8, 0x1e800, URZ ;  /* 0x0001e80008107890 */ /* 0x000fe4000fffe0ff */
[----:B------:R-:W-:Y:S01]  /*1940*/  UIADD3 UR8, UPT, UPT, UR8, 0x20800, URZ ;  /* 0x0002080008087890 */ /* 0x000fe2000fffe0ff */
[----:B------:R-:W-:Y:S01]  /*1950*/  UMOV UR27, UR35 ;  /* 0x00000023001b7c82 */ /* 0x000fe20008000000 */
[----:B------:R-:W-:Y:S01]  /*1960*/  UMOV UR28, UR36 ;  /* 0x00000024001c7c82 */ /* 0x000fe20008000000 */
[----:B------:R-:W-:Y:S01]  /*1970*/  UMOV UR17, UR33 ;  /* 0x0000002100117c82 */ /* 0x000fe20008000000 */
[----:B------:R-:W-:Y:S01]  /*1980*/  UMOV UR20, UR36 ;  /* 0x0000002400147c82 */ /* 0x000fe20008000000 */
[----:B------:R-:W-:Y:S01]  /*1990*/  UMOV UR18, UR34 ;  /* 0x0000002200127c82 */ /* 0x000fe20008000000 */
[----:B------:R1:W-:Y:S01]  /*19a0*/  UTMALDG.3D [UR32], [UR40], desc[UR30] ;  /* 0x00001e20280075b4 */ /* 0x0003e20008011000 */
[----:B------:R-:W-:Y:S01]  /*19b0*/  UMOV UR11, UR19 ;  /* 0x00000013000b7c82 */ /* 0x000fe20008000000 */
[----:B------:R-:W-:Y:S01]  /*19c0*/  UMOV UR12, UR36 ;  /* 0x00000024000c7c82 */ /* 0x000fe20008000000 */
[----:B------:R-:W-:Y:S01]  /*19d0*/  UMOV UR9, UR33 ;  /* 0x0000002100097c82 */ /* 0x000fe20008000000 */
[----:B------:R-:W-:Y:S01]  /*19e0*/  UMOV UR10, UR26 ;  /* 0x0000001a000a7c82 */ /* 0x000fe20008000000 */
[----:B------:R-:W-:Y:S01]  /*19f0*/  UIADD3 UR21, UPT, UPT, UR21, 0x1, URZ ;  /* 0x0000000115157890 */ /* 0x000fe2000fffe0ff */
[----:B------:R-:W-:Y:S01]  /*1a00*/  UMOV UR29, UR5 ;  /* 0x00000005001d7c82 */ /* 0x000fe20008000000 */
[----:B------:R1:W-:Y:S02]  /*1a10*/  UTMALDG.3D [UR24], [UR40], desc[UR30] ;  /* 0x00001e18280075b4 */ /* 0x0003e40008011000 */
[----:B------:R-:W-:Y:S01]  /*1a20*/  UISETP.NE.AND UP0, UPT, UR21, UR5, UPT ;  /* 0x000000051500728c */ /* 0x000fe2000bf05270 */
[----:B------:R-:W-:Y:S01]  /*1a30*/  UMOV UR42, UR6 ;  /* 0x00000006002a7c82 */ /* 0x000fe20008000000 */
[----:B------:R1:W-:Y:S01]  /*1a40*/  UTMALDG.3D [UR16], [UR38], desc[UR30] ;  /* 0x00001e10260075b4 */ /* 0x0003e20008011000 */
[----:B------:R1:W-:Y:S06]  /*1a50*/  UTMALDG.3D [UR8], [UR38], desc[UR30] ;  /* 0x00001e08260075b4 */ /* 0x0003ec0008011000 */
[----:B------:R-:W-:Y:S05]  /*1a60*/  BRA.U UP0, `(.L_x_25) ;  /* 0xfffffffd00347547 */ /* 0x000fea000b83ffff */
.L_x_20:
[----:B-1----:R-:W-:Y:S01]  /*1a70*/  ULEA UR8, UR6, UR4, 0x3 ;  /* 0x0000000406087291 */ /* 0x002fe2000f8e18ff */
[----:B------:R-:W-:Y:S01]  /*1a80*/  SHF.L.U32 R2, R17, 0x1f, RZ ;  /* 0x0000001f11027819 */ /* 0x000fe200000006ff */
[----:B------:R-:W-:Y:S01]  /*1a90*/  @!P1 SYNCS.ARRIVE.TRANS64.A1T0 RZ, [UR4+0x98], RZ ;  /* 0x000098ffffff99a7 */ /* 0x000fe20008100004 */
[----:B------:R-:W-:-:S06]  /*1aa0*/  UISETP.GT.AND UP0, UPT, UR15, UR14, UPT ;  /* 0x0000000e0f00728c */ /* 0x000fcc000bf04270 */
[----:B--2---:R1:W2:Y:S03]  /*1ab0*/  SYNCS.PHASECHK.TRANS64.TRYWAIT P0, [UR8+0x30], R2 ;  /* 0x00003002ff0075a7 */ /* 0x0042a60008001108 */
[----:B------:R-:W-:Y:S05]  /*1ac0*/  BRA.U !UP0, `(.L_x_26) ;  /* 0x0000000108d07547 */ /* 0x000fea000b800000 */
[----:B------:R-:W-:Y:S01]  /*1ad0*/  UIADD3 UR21, UPT, UPT, UR7, UR29, URZ ;  /* 0x0000001d07157290 */ /* 0x000fe2000fffe0ff */
[----:B------:R-:W-:-:S11]  /*1ae0*/  UMOV UR42, UR6 ;  /* 0x00000006002a7c82 */ /* 0x000fd60008000000 */
.L_x_31:
[----:B-1----:R-:W-:Y:S01]  /*1af0*/  ULEA UR33, UR42, UR4, 0x3 ;  /* 0x000000042a217291 */ /* 0x002fe2000f8e18ff */
[----:B--2---:R-:W-:Y:S01]  /*1b00*/  @!P5 MOV R3, 0x8000 ;  /* 0x000080000003d802 */ /* 0x004fe20000000f00 */
[----:B--2---:R-:W-:Y:S10]  /*1b10*/  @P0 BRA `(.L_x_27) ;  /* 0x00000000000c0947 */ /* 0x004ff40003800000 */
[----:B------:R-:W-:-:S04]  /*1b20*/  SHF.L.U32 R4, R17, 0x1f, RZ ;  /* 0x0000001f11047819 */ /* 0x000fc800000006ff */
[----:B------:R-:W2:Y:S02]  /*1b30*/  SYNCS.PHASECHK.TRANS64.TRYWAIT P0, [UR33+0x30], R4 ;  /* 0x00003004ff0075a7 */ /* 0x000ea40008001121 */
[----:B--2---:R-:W-:Y:S05]  /*1b40*/  @!P0 BRA `(.L_x_28) ;  /* 0x0000005400808947 */ /* 0x004fea0003800000 */
.L_x_27:
[----:B------:R2:W-:Y:S01]  /*1b50*/  @!P5 SYNCS.ARRIVE.TRANS64 RZ, [UR33], R3 ;  /* 0x00000003ffffd9a7 */ /* 0x0005e20008000021 */
[----:B------:R-:W-:Y:S04]  /*1b60*/  BSSY.RECONVERGENT B0, `(.L_x_29) ;  /* 0x0000003000007945 */ /* 0x000fe80003800200 */
[----:B------:R-:W-:Y:S05]  /*1b70*/  @P4 BRA `(.L_x_30) ;  /* 0x0000000000044947 */ /* 0x000fea0003800000 */
[----:B------:R-:W-:Y:S05]  /*1b80*/  BPT.TRAP 0x1 ;  /* 0x000000040000795c */ /* 0x000fea0000300000 */
.L_x_30:
[----:B------:R-:W-:Y:S05]  /*1b90*/  BSYNC.RECONVERGENT B0 ;  /* 0x0000000000007941 */ /* 0x000fea0003800200 */
.L_x_29:
        /* <DEDUP_REMOVED lines=31> */
[----:B------:R-:W-:Y:S01]  /*1d90*/  UMOV UR10, UR26 ;  /* 0x0000001a000a7c82 */ /* 0x000fe20008000000 */
[----:B------:R-:W-:Y:S01]  /*1da0*/  UIADD3 UR29, UPT, UPT, UR29, 0x1, URZ ;  /* 0x000000011d1d7890 */ /* 0x000fe2000fffe0ff */
[----:B------:R1:W-:Y:S01]  /*1db0*/  UTMALDG.3D [UR24], [UR40], desc[UR30] ;  /* 0x00001e18280075b4 */ /* 0x0003e20008011000 */
[----:B------:R-:W-:-:S02]  /*1dc0*/  UMOV UR42, UR6 ;  /* 0x00000006002a7c82 */ /* 0x000fc40008000000 */
[----:B------:R-:W-:Y:S01]  /*1dd0*/  UISETP.NE.AND UP0, UPT, UR29, UR21, UPT ;  /* 0x000000151d00728c */ /* 0x000fe2000bf05270 */
[----:B------:R1:W-:Y:S01]  /*1de0*/  UTMALDG.3D [UR16], [UR38], desc[UR30] ;  /* 0x00001e10260075b4 */ /* 0x0003e20008011000 */
[----:B------:R1:W-:Y:S07]  /*1df0*/  UTMALDG.3D [UR8], [UR38], desc[UR30] ;  /* 0x00001e08260075b4 */ /* 0x0003ee0008011000 */
[----:B------:R-:W-:Y:S05]  /*1e00*/  BRA.U UP0, `(.L_x_31) ;  /* 0xfffffffd00387547 */ /* 0x000fea000b83ffff */
.L_x_26:
[C---:B-1----:R-:W-:Y:S01]  /*1e10*/  LEA R2, R16.reuse, UR4, 0x3 ;  /* 0x0000000410027c11 */ /* 0x042fe2000f8e18ff */
[----:B------:R-:W-:Y:S01]  /*1e20*/  NOP ;  /* 0x0000000000007918 */ /* 0x000fe20000000000 */
[----:B--2---:R-:W-:Y:S02]  /*1e30*/  SHF.L.U32 R3, R13, 0x1f, RZ ;  /* 0x0000001f0d037819 */ /* 0x004fe400000006ff */
[----:B------:R-:W-:Y:S02]  /*1e40*/  LEA R4, R16, UR4, 0x4 ;  /* 0x0000000410047c11 */ /* 0x000fe4000f8e20ff */
[----:B------:R-:W1:Y:S02]  /*1e50*/  SYNCS.PHASECHK.TRANS64.TRYWAIT P0, [R2+URZ+0xa0], R3 ;  /* 0x0000a003020075a7 */ /* 0x000e6400080011ff */
[----:B-1----:R-:W-:Y:S05]  /*1e60*/  @!P0 BRA `(.L_x_32) ;  /* 0x0000005000d08947 */ /* 0x002fea0003800000 */
.L_x_120:
[----:B------:R-:W2:Y:S01]  /*1e70*/  LDS.128 R4, [R4+0x130] ;  /* 0x0001300004047984 */ /* 0x000ea20000000c00 */
[----:B---3--:R-:W-:Y:S01]  /*1e80*/  ISETP.GE.AND P0, PT, R26, 0x1, PT ;  /* 0x000000011a00780c */ /* 0x008fe20003f06270 */
[----:B-1----:R-:W-:Y:S01]  /*1e90*/  VIADD R2, R2, 0xb0 ;  /* 0x000000b002027836 */ /* 0x002fe20000000000 */
[----:B------:R-:W-:Y:S01]  /*1ea0*/  @!PT LDS RZ, [RZ] ;  /* 0x00000000fffff984 */ /* 0x000fe20000000800 */
[----:B------:R-:W-:Y:S01]  /*1eb0*/  @!PT LDS RZ, [RZ] ;  /* 0x00000000fffff984 */ /* 0x000fe20000000800 */
[----:B------:R-:W-:Y:S01]  /*1ec0*/  @!PT LDS RZ, [RZ] ;  /* 0x00000000fffff984 */ /* 0x000fe20000000800 */
[----:B------:R-:W-:Y:S01]  /*1ed0*/  @!PT LDS RZ, [RZ] ;  /* 0x00000000fffff984 */ /* 0x000fe20000000800 */
[----:B------:R1:W-:Y:S06]  /*1ee0*/  MEMBAR.ALL.CTA ;  /* 0x0000000000007992 */ /* 0x0003ec0000008000 */
[----:B-1----:R-:W1:Y:S01]  /*1ef0*/  FENCE.VIEW.ASYNC.S ;  /* 0x00000000000073c6 */ /* 0x002e620000000000 */
[----:B------:R-:W-:-:S04]  /*1f00*/  PRMT R2, RZ, 0x654, R2 ;  /* 0x00000654ff027816 */ /* 0x000fc80000000002 */
[----:B-1----:R1:W-:Y:S01]  /*1f10*/  SYNCS.ARRIVE.TRANS64.RED.A1T0 RZ, [R2+URZ], RZ ;  /* 0x000000ff02ff79a7 */ /* 0x0023e200081004ff */
[----:B--2---:R-:W-:-:S13]  /*1f20*/  LOP3.LUT P2, RZ, R6, 0x1, RZ, 0xc0, !PT ;  /* 0x0000000106ff7812 */ /* 0x004fda000784c0ff */
[----:B------:R-:W-:Y:S01]  /*1f30*/  @P2 SHF.R.U32.HI R3, RZ, 0x10, R5 ;  /* 0x00000010ff032819 */ /* 0x000fe20000011605 */
[----:B------:R-:W-:Y:S01]  /*1f40*/  VOTEU.ANY UP0, P2 ;  /* 0x0000000000ff7886 */ /* 0x000fe20001000100 */
[----:B------:R-:W-:Y:S02]  /*1f50*/  @P2 MOV R10, R4 ;  /* 0x00000004000a2202 */ /* 0x000fe40000000f00 */
[----:B------:R-:W-:Y:S02]  /*1f60*/  @P2 R2UR.BROADCAST UR8, R3 ;  /* 0x00000000030822ca */ /* 0x000fe400008e0000 */
[----:B------:R-:W-:-:S11]  /*1f70*/  @P2 LOP3.LUT R9, R5, 0xffff, RZ, 0xc0, !PT ;  /* 0x0000ffff05092812 */ /* 0x000fd600078ec0ff */
[----:B------:R-:W-:Y:S01]  /*1f80*/  @UP0 UMOV UR36, UR8 ;  /* 0x0000000800240c82 */ /* 0x000fe20008000000 */
[----:B-1----:R-:W-:Y:S05]  /*1f90*/  @!P0 BRA `(.L_x_33) ;  /* 0x0000000000b88947 */ /* 0x002fea0003800000 */
[----:B------:R-:W4:Y:S01]  /*1fa0*/  LDC.64 R4, c[0x0][0xb18] ;  /* 0x0002c600ff047b82 */ /* 0x000f220000000a00 */
[----:B------:R-:W-:-:S07]  /*1fb0*/  ISETP.NE.AND P3, PT, R26, 0x1, PT ;  /* 0x000000011a00780c */ /* 0x000fce0003f65270 */
[----:B------:R-:W1:Y:S08]  /*1fc0*/  LDC.64 R6, c[0x0][0xb10] ;  /* 0x0002c400ff067b82 */ /* 0x000e700000000a00 */
[----:B------:R-:W2:Y:S08]  /*1fd0*/  LDC R14, c[0x0][0xb20] ;  /* 0x0002c800ff0e7b82 */ /* 0x000eb00000000800 */
[----:B------:R-:W3:Y:S01]  /*1fe0*/  LDC R15, c[0x0][0xb0c] ;  /* 0x0002c300ff0f7b82 */ /* 0x000ee20000000800 */
[----:B----4-:R-:W-:Y:S01]  /*1ff0*/  IMAD.HI.U32 R19, R0, R5, RZ ;  /* 0x0000000500137227 */ /* 0x010fe200078e00ff */
[----:B------:R-:W-:-:S03]  /*2000*/  ISETP.NE.AND P0, PT, R4, 0x1, PT ;  /* 0x000000010400780c */ /* 0x000fc60003f05270 */
[----:B------:R-:W-:-:S03]  /*2010*/  IMAD.HI.U32 R5, R9, R5, RZ ;  /* 0x0000000509057227 */ /* 0x000fc600078e00ff */
[----:B------:R-:W4:Y:S01]  /*2020*/  LDC.64 R2, c[0x0][0xb28] ;  /* 0x0002ca00ff027b82 */ /* 0x000f220000000a00 */
[----:B-1----:R-:W-:-:S04]  /*2030*/  IMAD.HI.U32 R20, R8, R6, RZ ;  /* 0x0000000608147227 */ /* 0x002fc800078e00ff */
[----:B------:R-:W-:Y:S01]  /*2040*/  IMAD.HI.U32 R21, R10, R6, RZ ;  /* 0x000000060a157227 */ /* 0x000fe200078e00ff */
[----:B------:R-:W-:Y:S02]  /*2050*/  SHF.R.U32.HI R20, RZ, R7, R20 ;  /* 0x00000007ff147219 */ /* 0x000fe40000011614 */
[-C--:B--2---:R-:W-:Y:S02]  /*2060*/  SHF.R.U32.HI R19, RZ, R14.reuse, R19 ;  /* 0x0000000eff137219 */ /* 0x084fe40000011613 */
[----:B------:R-:W-:Y:S02]  /*2070*/  SHF.R.U32.HI R5, RZ, R14, R5 ;  /* 0x0000000eff057219 */ /* 0x000fe40000011605 */
[----:B------:R-:W-:Y:S02]  /*2080*/  SEL R19, R0, R19, !P0 ;  /* 0x0000001300137207 */ /* 0x000fe40004000000 */
[----:B------:R-:W-:Y:S02]  /*2090*/  SHF.R.U32.HI R21, RZ, R7, R21 ;  /* 0x00000007ff157219 */ /* 0x000fe40000011615 */
[----:B---3--:R-:W-:-:S02]  /*20a0*/  ISETP.NE.AND P1, PT, R15, 0x1, PT ;  /* 0x000000010f00780c */ /* 0x008fc40003f25270 */
[----:B------:R-:W-:Y:S02]  /*20b0*/  SEL R5, R9, R5, !P0 ;  /* 0x0000000509057207 */ /* 0x000fe40004000000 */
[----:B------:R-:W-:Y:S02]  /*20c0*/  SEL R20, R8, R20, !P1 ;  /* 0x0000001408147207 */ /* 0x000fe40004800000 */
[----:B------:R-:W-:Y:S01]  /*20d0*/  SEL R21, R10, R21, !P1 ;  /* 0x000000150a157207 */ /* 0x000fe20004800000 */
[----:B----4-:R-:W-:-:S04]  /*20e0*/  IMAD.HI.U32 R18, R19, R2, RZ ;  /* 0x0000000213127227 */ /* 0x010fc800078e00ff */
        /* <DEDUP_REMOVED lines=10> */
[----:B------:R-:W-:-:S04]  /*2190*/  @!P0 IMAD.HI.U32 R7, R21, R2, RZ ;  /* 0x0000000215078227 */ /* 0x000fc800078e00ff */
[----:B------:R-:W-:Y:S01]  /*21a0*/  IMAD.MOV R2, RZ, RZ, -R6 ;  /* 0x000000ffff027224 */ /* 0x000fe200078e0a06 */
[----:B------:R-:W-:Y:S02]  /*21b0*/  @!P0 SHF.R.U32.HI R3, RZ, R3, R7 ;  /* 0x00000003ff038219 */ /* 0x000fe40000011607 */
[----:B------:R-:W-:Y:S01]  /*21c0*/  IADD3 R7, PT, PT, -R5, RZ, RZ ;  /* 0x000000ff05077210 */ /* 0x000fe20007ffe1ff */
[----:B------:R-:W-:Y:S01]  /*21d0*/  IMAD R2, R26, R2, R5 ;  /* 0x000000021a027224 */ /* 0x000fe200078e0205 */
        /* <DEDUP_REMOVED lines=10> */
.L_x_33:
[----:B------:R-:W1:Y:S02]  /*2280*/  LDCU UR8, c[0x0][0xb30] ;  /* 0x00016600ff0877ac */ /* 0x000e640008000800 */
[----:B-1----:R-:W-:-:S09]  /*2290*/  UISETP.NE.AND UP0, UPT, UR8, 0x1, UPT ;  /* 0x000000010800788c */ /* 0x002fd2000bf05270 */
[----:B------:R-:W-:Y:S05]  /*22a0*/  BRA.U UP0, `(.L_x_34) ;  /* 0x0000000100407547 */ /* 0x000fea000b800000 */
[----:B------:R-:W1:Y:S08]  /*22b0*/  LDC.64 R4, c[0x0][0xb10] ;  /* 0x0002c400ff047b82 */ /* 0x000e700000000a00 */
[----:B------:R-:W2:Y:S08]  /*22c0*/  LDC.64 R2, c[0x0][0xb18] ;  /* 0x0002c600ff027b82 */ /* 0x000eb00000000a00 */
[----:B------:R-:W3:Y:S08]  /*22d0*/  LDC R6, c[0x0][0xb20] ;  /* 0x0002c800ff067b82 */ /* 0x000ef00000000800 */
[----:B------:R-:W4:Y:S01]  /*22e0*/  LDC R7, c[0x0][0xb0c] ;  /* 0x0002c300ff077b82 */ /* 0x000f220000000800 */
[----:B-1----:R-:W-:-:S05]  /*22f0*/  IMAD.HI.U32 R4, R10, R4, RZ ;  /* 0x000000040a047227 */ /* 0x002fca00078e00ff */
[----:B------:R-:W-:Y:S01]  /*2300*/  SHF.R.U32.HI R4, RZ, R5, R4 ;  /* 0x00000005ff047219 */ /* 0x000fe20000011604 */
[----:B--2---:R-:W-:Y:S01]  /*2310*/  IMAD.HI.U32 R3, R9, R3, RZ ;  /* 0x0000000309037227 */ /* 0x004fe200078e00ff */
[----:B------:R-:W-:-:S04]  /*2320*/  ISETP.NE.AND P0, PT, R2, 0x1, PT ;  /* 0x000000010200780c */ /* 0x000fc80003f05270 */
[----:B---3--:R-:W-:-:S04]  /*2330*/  SHF.R.U32.HI R3, RZ, R6, R3 ;  /* 0x00000006ff037219 */ /* 0x008fc80000011603 */
[----:B------:R-:W-:Y:S02]  /*2340*/  SEL R3, R9, R3, !P0 ;  /* 0x0000000309037207 */ /* 0x000fe40004000000 */
[----:B----4-:R-:W-:-:S04]  /*2350*/  ISETP.NE.AND P1, PT, R7, 0x1, PT ;  /* 0x000000010700780c */ /* 0x010fc80003f25270 */
[----:B------:R-:W-:-:S05]  /*2360*/  SEL R4, R10, R4, !P1 ;  /* 0x000000040a047207 */ /* 0x000fca0004800000 */
[----:B------:R-:W-:Y:S02]  /*2370*/  IMAD.IADD R5, R3, 0x1, -R4 ;  /* 0x0000000103057824 */ /* 0x000fe400078e0a04 */
[----:B------:R-:W-:Y:S02]  /*2380*/  IMAD.IADD R3, R4, 0x1, -R3 ;  /* 0x0000000104037824 */ /* 0x000fe400078e0a03 */
[----:B------:R-:W-:Y:S02]  /*2390*/  IMAD R10, R5, R7, R10 ;  /* 0x00000007050a7224 */ /* 0x000fe400078e020a */
[----:B------:R-:W-:-:S07]  /*23a0*/  IMAD R9, R3, R2, R9 ;  /* 0x0000000203097224 */ /* 0x000fce00078e0209 */
.L_x_34:
[----:B------:R-:W-:Y:S01]  /*23b0*/  VIADD R16, R16, 0x1 ;  /* 0x0000000110107836 */ /* 0x000fe20000000000 */
[----:B------:R-:W-:Y:S01]  /*23c0*/  PLOP3.LUT P1, PT, PT, PT, PT, 0x80, 0x8 ;  /* 0x000000000008781c */ /* 0x000fe20003f2f070 */
[----:B------:R-:W-:Y:S02]  /*23d0*/  IMAD.IADD R15, R10, 0x1, R63 ;  /* 0x000000010a0f7824 */ /* 0x000fe400078e023f */
[----:B------:R-:W-:Y:S01]  /*23e0*/  IMAD.IADD R14, R9, 0x1, R62 ;  /* 0x00000001090e7824 */ /* 0x000fe200078e023e */
[----:B------:R-:W-:-:S04]  /*23f0*/  ISETP.NE.AND P0, PT, R16, 0x2, PT ;  /* 0x000000021000780c */ /* 0x000fc80003f05270 */
[----:B------:R-:W-:Y:S02]  /*2400*/  SEL R2, RZ, 0x1, P0 ;  /* 0x00000001ff027807 */ /* 0x000fe40000000000 */
[----:B------:R-:W-:Y:S02]  /*2410*/  SEL R16, R16, RZ, P0 ;  /* 0x000000ff10107207 */ /* 0x000fe40000000000 */
[----:B------:R-:W-:Y:S01]  /*2420*/  LOP3.LUT R13, R13, R2, RZ, 0x3c, !PT ;  /* 0x000000020d0d7212 */ /* 0x000fe200078e3cff */
[----:B------:R-:W-:Y:S06]  /*2430*/  @P2 BRA `(.L_x_35) ;  /* 0xfffffff000482947 */ /* 0x000fec000383ffff */
[----:B------:R-:W-:Y:S01]  /*2440*/  UIADD3 UR4, UPT, UPT, UR4, 0x30, URZ ;  /* 0x0000003004047890 */ /* 0x000fe2000fffe0ff */
[----:B------:R-:W-:-:S03]  /*2450*/  SHF.L.U32 R2, R17, 0x1f, RZ ;  /* 0x0000001f11027819 */ /* 0x000fc600000006ff */
[----:B------:R-:W-:-:S09]  /*2460*/  ULEA UR5, UR6, UR4, 0x3 ;  /* 0x0000000406057291 */ /* 0x000fd2000f8e18ff */
[----:B------:R-:W1:Y:S02]  /*2470*/  SYNCS.PHASECHK.TRANS64.TRYWAIT P0, [UR5], R2 ;  /* 0x00000002ff0075a7 */ /* 0x000e640008001105 */
[----:B-1----:R-:W-:Y:S05]  /*2480*/  @!P0 BRA `(.L_x_36) ;  /* 0x0000004c005c8947 */ /* 0x002fea0003800000 */
.L_x_122:
[----:B------:R-:W-:-:S04]  /*2490*/  UIADD3 UR6, UPT, UPT, UR6, 0x1, URZ ;  /* 0x0000000106067890 */ /* 0x000fc8000fffe0ff */
[----:B------:R-:W-:-:S04]  /*24a0*/  UISETP.NE.AND UP0, UPT, UR6, 0x6, UPT ;  /* 0x000000060600788c */ /* 0x000fc8000bf05270 */
[----:B------:R-:W-:Y:S02]  /*24b0*/  USEL UR7, URZ, 0x1, UP0 ;  /* 0x00000001ff077887 */ /* 0x000fe40008000000 */
[----:B------:R-:W-:-:S04]  /*24c0*/  USEL UR6, UR6, URZ, UP0 ;  /* 0x000000ff06067287 */ /* 0x000fc80008000000 */
[----:B------:R-:W-:Y:S01]  /*24d0*/  ULEA UR5, UR6, UR4, 0x3 ;  /* 0x0000000406057291 */ /* 0x000fe2000f8e18ff */
[----:B-1----:R-:W-:-:S04]  /*24e0*/  LOP3.LUT R2, R17, UR7, RZ, 0x3c, !PT ;  /* 0x0000000711027c12 */ /* 0x002fc8000f8e3cff */
[----:B------:R-:W-:-:S04]  /*24f0*/  SHF.L.U32 R3, R2, 0x1f, RZ ;  /* 0x0000001f02037819 */ /* 0x000fc800000006ff */
[----:B------:R-:W1:Y:S02]  /*2500*/  SYNCS.PHASECHK.TRANS64.TRYWAIT P0, [UR5], R3 ;  /* 0x00000003ff0075a7 */ /* 0x000e640008001105 */
[----:B-1----:R-:W-:Y:S05]  /*2510*/  @!P0 BRA `(.L_x_37) ;  /* 0x0000004c00508947 */ /* 0x002fea0003800000 */
.L_x_124:
[----:B------:R-:W-:-:S04]  /*2520*/  UIADD3 UR6, UPT, UPT, UR6, 0x1, URZ ;  /* 0x0000000106067890 */ /* 0x000fc8000fffe0ff */
[----:B------:R-:W-:-:S04]  /*2530*/  UISETP.NE.AND UP0, UPT, UR6, 0x6, UPT ;  /* 0x000000060600788c */ /* 0x000fc8000bf05270 */
[----:B------:R-:W-:Y:S02]  /*2540*/  USEL UR7, URZ, 0x1, UP0 ;  /* 0x00000001ff077887 */ /* 0x000fe40008000000 */
[----:B------:R-:W-:-:S04]  /*2550*/  USEL UR6, UR6, URZ, UP0 ;  /* 0x000000ff06067287 */ /* 0x000fc80008000000 */
[----:B------:R-:W-:Y:S01]  /*2560*/  ULEA UR5, UR6, UR4, 0x3 ;  /* 0x0000000406057291 */ /* 0x000fe2000f8e18ff */
[----:B------:R-:W-:-:S04]  /*2570*/  LOP3.LUT R2, R2, UR7, RZ, 0x3c, !PT ;  /* 0x0000000702027c12 */ /* 0x000fc8000f8e3cff */
[----:B-1----:R-:W-:-:S04]  /*2580*/  SHF.L.U32 R3, R2, 0x1f, RZ ;  /* 0x0000001f02037819 */ /* 0x002fc800000006ff */
[----:B------:R-:W1:Y:S02]  /*2590*/  SYNCS.PHASECHK.TRANS64.TRYWAIT P0, [UR5], R3 ;  /* 0x00000003ff0075a7 */ /* 0x000e640008001105 */
[----:B-1----:R-:W-:Y:S05]  /*25a0*/  @!P0 BRA `(.L_x_38) ;  /* 0x0000004c00448947 */ /* 0x002fea0003800000 */
.L_x_126:
        /* <DEDUP_REMOVED lines=9> */
.L_x_128:
        /* <DEDUP_REMOVED lines=9> */
.L_x_130:
[----:B------:R-:W-:-:S04]  /*26d0*/  UIADD3 UR6, UPT, UPT, UR6, 0x1, URZ ;  /* 0x0000000106067890 */ /* 0x000fc8000fffe0ff */
[----:B------:R-:W-:-:S04]  /*26e0*/  UISETP.NE.AND UP0, UPT, UR6, 0x6, UPT ;  /* 0x000000060600788c */ /* 0x000fc8000bf05270 */
[----:B------:R-:W-:Y:S02]  /*26f0*/  USEL UR5, URZ, 0x1, UP0 ;  /* 0x00000001ff057887 */ /* 0x000fe40008000000 */
[----:B------:R-:W-:-:S04]  /*2700*/  USEL UR6, UR6, URZ, UP0 ;  /* 0x000000ff06067287 */ /* 0x000fc80008000000 */
[----:B------:R-:W-:Y:S01]  /*2710*/  ULEA UR6, UR6, UR4, 0x3 ;  /* 0x0000000406067291 */ /* 0x000fe2000f8e18ff */
[----:B------:R-:W-:-:S04]  /*2720*/  LOP3.LUT R2, R2, UR5, RZ, 0x3c, !PT ;  /* 0x0000000502027c12 */ /* 0x000fc8000f8e3cff */
[----:B------:R-:W-:Y:S01]  /*2730*/  SHF.L.U32 R2, R2, 0x1f, RZ ;  /* 0x0000001f02027819 */ /* 0x000fe200000006ff */
[----:B-1--4-:R-:W-:-:S07]  /*2740*/  IMAD.U32 R0, RZ, RZ, UR6 ;  /* 0x00000006ff007e24 */ /* 0x012fce000f8e00ff */
.L_x_41:
[----:B-1----:R1:W2:Y:S02]  /*2750*/  SYNCS.PHASECHK.TRANS64.TRYWAIT P0, [R0+URZ], R2 ;  /* 0x00000002000075a7 */ /* 0x0022a400080011ff */
[----:B--2---:R-:W-:Y:S05]  /*2760*/  @!P0 NANOSLEEP.SYNCS 0x989680 ;  /* 0x009896800000895d */ /* 0x004fea0003900000 */
[----:B------:R-:W2:Y:S02]  /*2770*/  @!P0 SYNCS.PHASECHK.TRANS64 P0, [R0+URZ], R2 ;  /* 0x00000002000085a7 */ /* 0x000ea400080010ff */
[----:B--2---:R-:W-:Y:S05]  /*2780*/  @P0 EXIT ;  /* 0x000000000000094d */ /* 0x004fea0003800000 */
[----:B------:R-:W-:Y:S05]  /*2790*/  BRA `(.L_x_41) ;  /* 0xfffffffc00ec7947 */ /* 0x000fea000383ffff */
.L_x_17:
[----:B------:R-:W-:-:S04]  /*27a0*/  UISETP.NE.AND UP1, UPT, UR37, URZ, UPT ;  /* 0x000000ff2500728c */ /* 0x000fc8000bf25270 */
[----:B------:R-:W-:-:S09]  /*27b0*/  UISETP.NE.OR UP1, UPT, UR8, 0x1, UP1 ;  /* 0x000000010800788c */ /* 0x000fd20008f25670 */
[----:B------:R-:W-:Y:S05]  /*27c0*/  BRA.U UP1, `(.L_x_42) ;  /* 0x0000000501487547 */ /* 0x000fea000b800000 */
[----:B------:R-:W-:Y:S01]  /*27d0*/  ISETP.NE.AND P2, PT, R2, RZ, PT ;  /* 0x000000ff0200720c */ /* 0x000fe20003f45270 */
[----:B------:R-:W-:Y:S01]  /*27e0*/  IMAD.MOV.U32 R12, RZ, RZ, 0x1 ;  /* 0x00000001ff0c7424 */ /* 0x000fe200078e00ff */
[----:B------:R-:W-:Y:S02]  /*27f0*/  CS2R R10, SRZ ;  /* 0x00000000000a7805 */ /* 0x000fe4000001ff00 */
[----:B------:R-:W-:Y:S01]  /*2800*/  CS2R R8, SRZ ;  /* 0x0000000000087805 */ /* 0x000fe2000001ff00 */
[----:B------:R-:W-:Y:S01]  /*2810*/  UMOV UR4, 0x400 ;  /* 0x0000040000047882 */ /* 0x000fe20000000000 */
[----:B------:R-:W-:Y:S01]  /*2820*/  UMOV UR6, URZ ;  /* 0x000000ff00067c82 */ /* 0x000fe20008000000 */
[----:B------:R-:W-:-:S12]  /*2830*/  ULEA UR37, UR37, UR4, 0x18 ;  /* 0x0000000425257291 */ /* 0x000fd8000f8ec0ff */
.L_x_46:
[----:B------:R-:W-:Y:S02]  /*2840*/  LEA R0, R8, UR37, 0x3 ;  /* 0x0000002508007c11 */ /* 0x000fe4000f8e18ff */
[----:B------:R-:W-:-:S03]  /*2850*/  SHF.L.U32 R4, R9, 0x1f, RZ ;  /* 0x0000001f09047819 */ /* 0x000fc600000006ff */
[----:B------:R-:W-:Y:S01]  /*2860*/  VIADD R5, R0, 0x110 ;  /* 0x0000011000057836 */ /* 0x000fe20000000000 */
[----:B------:R-:W1:Y:S02]  /*2870*/  SYNCS.PHASECHK.TRANS64.TRYWAIT P0, [R0+URZ+0x100], R4 ;  /* 0x00010004000075a7 */ /* 0x000e6400080011ff */
[----:B-1----:R-:W-:Y:S05]  /*2880*/  @!P0 BRA `(.L_x_43) ;  /* 0x0000004800d48947 */ /* 0x002fea0003800000 */
.L_x_131:
[----:B------:R-:W-:Y:S01]  /*2890*/  ULEA UR5, UR6, UR37, 0x3 ;  /* 0x0000002506057291 */ /* 0x000fe2000f8e18ff */
[----:B-1----:R-:W-:Y:S01]  /*28a0*/  PRMT R0, RZ, 0x654, R5 ;  /* 0x00000654ff007816 */ /* 0x002fe20000000005 */
[----:B------:R-:W-:Y:S01]  /*28b0*/  @!P2 IMAD.MOV.U32 R4, RZ, RZ, 0x10 ;  /* 0x00000010ff04a424 */ /* 0x000fe200078e00ff */
[----:B------:R-:W-:Y:S01]  /*28c0*/  SHF.L.U32 R5, R12, 0x1f, RZ ;  /* 0x0000001f0c057819 */ /* 0x000fe200000006ff */
[----:B------:R-:W-:Y:S01]  /*28d0*/  UIADD3 UR4, UPT, UPT, UR5, 0xa0, URZ ;  /* 0x000000a005047890 */ /* 0x000fe2000fffe0ff */
[----:B------:R1:W-:Y:S05]  /*28e0*/  SYNCS.ARRIVE.TRANS64.RED.A1T0 RZ, [R0+URZ], RZ ;  /* 0x000000ff00ff79a7 */ /* 0x0003ea00081004ff */
[----:B------:R-:W-:Y:S01]  /*28f0*/  IMAD.U32 R6, RZ, RZ, UR4 ;  /* 0x00000004ff067e24 */ /* 0x000fe2000f8e00ff */
[----:B------:R-:W2:Y:S04]  /*2900*/  SYNCS.PHASECHK.TRANS64.TRYWAIT P0, [UR5+0xb0], R5 ;  /* 0x0000b005ff0075a7 */ /* 0x000ea80008001105 */
[----:B------:R-:W-:Y:S01]  /*2910*/  PRMT R6, R2, 0x654, R6 ;  /* 0x0000065402067816 */ /* 0x000fe20000000006 */
[----:B-12---:R-:W-:Y:S06]  /*2920*/  @!P0 BRA `(.L_x_44) ;  /* 0x0000004800c08947 */ /* 0x006fec0003800000 */
.L_x_133:
[----:B------:R-:W-:Y:S01]  /*2930*/  ULEA UR4, UR6, UR37, 0x4 ;  /* 0x0000002506047291 */ /* 0x000fe2000f8e20ff */
[----:B------:R-:W-:Y:S01]  /*2940*/  SEL R3, R6, R3, !P2 ;  /* 0x0000000306037207 */ /* 0x000fe20005000000 */
[----:B------:R-:W-:Y:S01]  /*2950*/  UIADD3 UR5, UPT, UPT, UR5, 0xa0, URZ ;  /* 0x000000a005057890 */ /* 0x000fe2000fffe0ff */
[----:B-1----:R-:W-:Y:S01]  /*2960*/  LEA R0, R11, UR37, 0x3 ;  /* 0x000000250b007c11 */ /* 0x002fe2000f8e18ff */
[----:B------:R-:W-:Y:S01]  /*2970*/  UIADD3 UR4, UPT, UPT, UR4, 0x130, URZ ;  /* 0x0000013004047890 */ /* 0x000fe2000fffe0ff */
[----:B------:R1:W-:Y:S01]  /*2980*/  @!P2 SYNCS.ARRIVE.TRANS64.RED RZ, [R3+URZ], R4 ;  /* 0x0000000403ffa9a7 */ /* 0x0003e200080004ff */
[----:B------:R-:W-:Y:S01]  /*2990*/  UIADD3 UR6, UPT, UPT, UR6, 0x1, URZ ;  /* 0x0000000106067890 */ /* 0x000fe2000fffe0ff */
[----:B------:R-:W-:-:S03]  /*29a0*/  VIADD R8, R8, 0x1 ;  /* 0x0000000108087836 */ /* 0x000fc60000000000 */
[----:B------:R-:W-:Y:S02]  /*29b0*/  UISETP.NE.AND UP0, UPT, UR6, 0x2, UPT ;  /* 0x000000020600788c */ /* 0x000fe4000bf05270 */
[----:B------:R-:W-:Y:S01]  /*29c0*/  ISETP.NE.AND P0, PT, R8, 0x2, PT ;  /* 0x000000020800780c */ /* 0x000fe20003f05270 */
[----:B------:R-:W-:Y:S06]  /*29d0*/  UGETNEXTWORKID.BROADCAST [UR4], [UR5] ;  /* 0x00000000040073ca */ /* 0x000fec0008000100 */
[----:B------:R-:W-:Y:S02]  /*29e0*/  USEL UR4, URZ, 0x1, UP0 ;  /* 0x00000001ff047887 */ /* 0x000fe40008000000 */
[----:B------:R-:W-:-:S04]  /*29f0*/  USEL UR6, UR6, URZ, UP0 ;  /* 0x000000ff06067287 */ /* 0x000fc80008000000 */
[----:B------:R-:W-:Y:S02]  /*2a00*/  LOP3.LUT R12, R12, UR4, RZ, 0x3c, !PT ;  /* 0x000000040c0c7c12 */ /* 0x000fe4000f8e3cff */
[----:B-1----:R-:W-:-:S04]  /*2a10*/  SHF.L.U32 R4, R10, 0x1f, RZ ;  /* 0x0000001f0a047819 */ /* 0x002fc800000006ff */
[----:B------:R-:W1:Y:S02]  /*2a20*/  SYNCS.PHASECHK.TRANS64.TRYWAIT P1, [R0+URZ+0xa0], R4 ;  /* 0x0000a004000075a7 */ /* 0x000e6400080211ff */
[----:B-1----:R-:W-:Y:S05]  /*2a30*/  @!P1 BRA `(.L_x_45) ;  /* 0x0000004800949947 */ /* 0x002fea0003800000 */
.L_x_134:
[C---:B-1----:R-:W-:Y:S01]  /*2a40*/  LEA R4, R11.reuse, UR37, 0x4 ;  /* 0x000000250b047c11 */ /* 0x042fe2000f8e20ff */
[----:B------:R-:W-:Y:S01]  /*2a50*/  VIADD R0, R0, 0xb0 ;  /* 0x000000b000007836 */ /* 0x000fe20000000000 */
[----:B------:R-:W-:Y:S01]  /*2a60*/  SEL R8, R8, RZ, P0 ;  /* 0x000000ff08087207 */ /* 0x000fe20000000000 */
[----:B------:R-:W-:-:S03]  /*2a70*/  VIADD R11, R11, 0x1 ;  /* 0x000000010b0b7836 */ /* 0x000fc60000000000 */
[----:B------:R-:W1:Y:S01]  /*2a80*/  LDS.128 R4, [R4+0x130] ;  /* 0x0001300004047984 */ /* 0x000e620000000c00 */
[----:B------:R-:W-:Y:S02]  /*2a90*/  PRMT R0, RZ, 0x654, R0 ;  /* 0x00000654ff007816 */ /* 0x000fe40000000000 */
[C---:B------:R-:W-:Y:S01]  /*2aa0*/  ISETP.NE.AND P1, PT, R11.reuse, 0x2, PT ;  /* 0x000000020b00780c */ /* 0x040fe20003f25270 */
[----:B------:R-:W-:Y:S01]  /*2ab0*/  @!PT LDS RZ, [RZ] ;  /* 0x00000000fffff984 */ /* 0x000fe20000000800 */
[----:B------:R-:W-:Y:S01]  /*2ac0*/  @!PT LDS RZ, [RZ] ;  /* 0x00000000fffff984 */ /* 0x000fe20000000800 */
[----:B------:R-:W-:Y:S01]  /*2ad0*/  @!PT LDS RZ, [RZ] ;  /* 0x00000000fffff984 */ /* 0x000fe20000000800 */
[----:B------:R-:W-:Y:S01]  /*2ae0*/  @!PT LDS RZ, [RZ] ;  /* 0x00000000fffff984 */ /* 0x000fe20000000800 */
[----:B------:R2:W-:Y:S06]  /*2af0*/  MEMBAR.ALL.CTA ;  /* 0x0000000000007992 */ /* 0x0005ec0000008000 */
[----:B--2---:R-:W2:Y:S01]  /*2b00*/  FENCE.VIEW.ASYNC.S ;  /* 0x00000000000073c6 */ /* 0x004ea20000000000 */
[----:B------:R-:W-:Y:S01]  /*2b10*/  SEL R11, R11, RZ, P1 ;  /* 0x000000ff0b0b7207 */ /* 0x000fe20000800000 */
[----:B--2---:R2:W-:Y:S01]  /*2b20*/  SYNCS.ARRIVE.TRANS64.RED.A1T0 RZ, [R0+URZ], RZ ;  /* 0x000000ff00ff79a7 */ /* 0x0045e200081004ff */
[----:B-1----:R-:W-:-:S02]  /*2b30*/  LOP3.LUT P3, RZ, R6, 0x1, RZ, 0xc0, !PT ;  /* 0x0000000106ff7812 */ /* 0x002fc4000786c0ff */
[----:B------:R-:W-:-:S04]  /*2b40*/  SEL R4, RZ, 0x1, P1 ;  /* 0x00000001ff047807 */ /* 0x000fc80000800000 */
[----:B------:R-:W-:Y:S02]  /*2b50*/  LOP3.LUT R10, R10, R4, RZ, 0x3c, !PT ;  /* 0x000000040a0a7212 */ /* 0x000fe400078e3cff */
[----:B--2---:R-:W-:-:S04]  /*2b60*/  SEL R0, RZ, 0x1, P0 ;  /* 0x00000001ff007807 */ /* 0x004fc80000000000 */
[----:B------:R-:W-:Y:S01]  /*2b70*/  LOP3.LUT R9, R9, R0, RZ, 0x3c, !PT ;  /* 0x0000000009097212 */ /* 0x000fe200078e3cff */
[----:B------:R-:W-:Y:S06]  /*2b80*/  @P3 BRA `(.L_x_46) ;  /* 0xfffffffc002c3947 */ /* 0x000fec000383ffff */
[----:B------:R-:W-:Y:S01]  /*2b90*/  ULEA UR5, UR6, UR37, 0x3 ;  /* 0x0000002506057291 */ /* 0x000fe2000f8e18ff */
[----:B------:R-:W-:-:S08]  /*2ba0*/  SHF.L.U32 R2, R12, 0x1f, RZ ;  /* 0x0000001f0c027819 */ /* 0x000fd000000006ff */
[----:B------:R-:W1:Y:S02]  /*2bb0*/  SYNCS.PHASECHK.TRANS64 P0, [UR5+0xb0], R2 ;  /* 0x0000b002ff0075a7 */ /* 0x000e640008001005 */
[----:B-1----:R-:W-:Y:S05]  /*2bc0*/  @P0 BRA `(.L_x_47) ;  /* 0x0000000000080947 */ /* 0x002fea0003800000 */
[----:B------:R-:W1:Y:S02]  /*2bd0*/  SYNCS.PHASECHK.TRANS64.TRYWAIT P0, [UR5+0xb0], R2 ;  /* 0x0000b002ff0075a7 */ /* 0x000e640008001105 */
[----:B-1----:R-:W-:Y:S05]  /*2be0*/  @!P0 BRA `(.L_x_48) ;  /* 0x00000048003c8947 */ /* 0x002fea0003800000 */
.L_x_47:
[----:B------:R-:W-:-:S04]  /*2bf0*/  UIADD3 UR4, UPT, UPT, UR6, 0x1, URZ ;  /* 0x0000000106047890 */ /* 0x000fc8000fffe0ff */
[----:B------:R-:W-:-:S04]  /*2c00*/  UISETP.NE.AND UP0, UPT, UR4, 0x2, UPT ;  /* 0x000000020400788c */ /* 0x000fc8000bf05270 */
[----:B------:R-:W-:Y:S02]  /*2c10*/  USEL UR7, URZ, 0x1, UP0 ;  /* 0x00000001ff077887 */ /* 0x000fe40008000000 */
[----:B------:R-:W-:-:S04]  /*2c20*/  USEL UR4, UR4, URZ, UP0 ;  /* 0x000000ff04047287 */ /* 0x000fc80008000000 */
[----:B------:R-:W-:Y:S01]  /*2c30*/  ULEA UR4, UR4, UR37, 0x3 ;  /* 0x0000002504047291 */ /* 0x000fe2000f8e18ff */
[----:B-1----:R-:W-:-:S04]  /*2c40*/  LOP3.LUT R2, R12, UR7, RZ, 0x3c, !PT ;  /* 0x000000070c027c12 */ /* 0x002fc8000f8e3cff */
[----:B------:R-:W-:-:S04]  /*2c50*/  SHF.L.U32 R0, R2, 0x1f, RZ ;  /* 0x0000001f02007819 */ /* 0x000fc800000006ff */
[----:B------:R-:W1:Y:S02]  /*2c60*/  SYNCS.PHASECHK.TRANS64 P0, [UR4+0xb0], R0 ;  /* 0x0000b000ff0075a7 */ /* 0x000e640008001004 */
[----:B-1----:R-:W-:Y:S05]  /*2c70*/  @P0 EXIT ;  /* 0x000000000000094d */ /* 0x002fea0003800000 */
[----:B------:R-:W-:Y:S02]  /*2c80*/  SHF.L.U32 R2, R2, 0x1f, RZ ;  /* 0x0000001f02027819 */ /* 0x000fe400000006ff */
[----:B------:R-:W-:-:S07]  /*2c90*/  MOV R0, UR4 ;  /* 0x0000000400007c02 */ /* 0x000fce0008000f00 */
.L_x_49:
[----:B-1----:R1:W2:Y:S02]  /*2ca0*/  SYNCS.PHASECHK.TRANS64.TRYWAIT P0, [R0+URZ+0xb0], R2 ;  /* 0x0000b002000075a7 */ /* 0x0022a400080011ff */
[----:B--2---:R-:W-:Y:S05]  /*2cb0*/  @!P0 NANOSLEEP.SYNCS 0x989680 ;  /* 0x009896800000895d */ /* 0x004fea0003900000 */
[----:B------:R-:W2:Y:S02]  /*2cc0*/  @!P0 SYNCS.PHASECHK.TRANS64 P0, [R0+URZ+0xb0], R2 ;  /* 0x0000b002000085a7 */ /* 0x000ea400080010ff */
[----:B--2---:R-:W-:Y:S05]  /*2cd0*/  @P0 EXIT ;  /* 0x000000000000094d */ /* 0x004fea0003800000 */
[----:B------:R-:W-:Y:S05]  /*2ce0*/  BRA `(.L_x_49) ;  /* 0xfffffffc00ec7947 */ /* 0x000fea000383ffff */
.L_x_42:
[----:B------:R-:W-:-:S09]  /*2cf0*/  UISETP.NE.AND UP1, UPT, UR8, URZ, UPT ;  /* 0x000000ff0800728c */ /* 0x000fd2000bf25270 */
[----:B------:R-:W-:Y:S05]  /*2d00*/  BRA.U UP1, `(.L_x_50) ;  /* 0x00000011013c7547 */ /* 0x000fea000b800000 */
[----:B------:R-:W-:Y:S01]  /*2d10*/  UMOV UR4, 0x40 ;  /* 0x0000004000047882 */ /* 0x000fe20000000000 */
[----:B------:R-:W-:Y:S01]  /*2d20*/  NOP ;  /* 0x0000000000007918 */ /* 0x000fe20000000000 */
[----:B------:R-:W-:Y:S01]  /*2d30*/  ULEA UR4, UR37, UR4, 0x18 ;  /* 0x0000000425047291 */ /* 0x000fe2000f8ec0ff */
[----:B------:R-:W-:Y:S02]  /*2d40*/  UMOV UR5, 0x400 ;  /* 0x0000040000057882 */ /* 0x000fe40000000000 */
[----:B------:R-:W-:-:S06]  /*2d50*/  ULEA UR37, UR37, UR5, 0x18 ;  /* 0x0000000525257291 */ /* 0x000fcc000f8ec0ff */
[----:B------:R-:W1:Y:S02]  /*2d60*/  LDS.U8 R0, [UR4+0x1c] ;  /* 0x00001c04ff007984 */ /* 0x000e640008000000 */
[----:B-1----:R-:W-:-:S13]  /*2d70*/  ISETP.NE.AND P0, PT, R0, RZ, PT ;  /* 0x000000ff0000720c */ /* 0x002fda0003f05270 */
[----:B------:R-:W-:Y:S05]  /*2d80*/  @P0 BRA `(.L_x_51) ;  /* 0x0000000000580947 */ /* 0x000fea0003800000 */
[----:B------:R-:W-:-:S13]  /*2d90*/  ELECT P0, URZ, PT ;  /* 0x0000000000ff782f */ /* 0x000fda0003800000 */
[----:B------:R-:W-:Y:S05]  /*2da0*/  @!P0 BRA `(.L_x_52) ;  /* 0x0000000000608947 */ /* 0x000fea0003800000 */
[----:B------:R-:W-:Y:S01]  /*2db0*/  UMOV UR5, 0x10 ;  /* 0x0000001000057882 */ /* 0x000fe20000000000 */
[----:B------:R-:W-:Y:S01]  /*2dc0*/  HFMA2 R0, -RZ, RZ, 0, 5.9604644775390625e-08 ;  /* 0x00000001ff007431 */ /* 0x000fe200000001ff */
[----:B------:R-:W-:-:S03]  /*2dd0*/  MOV R2, 0xffff ;  /* 0x0000ffff00027802 */ /* 0x000fc60000000f00 */
[----:B------:R-:W-:Y:S04]  /*2de0*/  DEPBAR.LE SB1, 0x36 ;  /* 0x00009d800000791a */ /* 0x000fe80000000000 */
[----:B------:R-:W1:Y:S02]  /*2df0*/  UTCATOMSWS.FIND_AND_SET.ALIGN UP0, UR5, UR5 ;  /* 0x00000005000575e3 */ /* 0x000e640008000800 */
[----:B-1----:R-:W-:Y:S01]  /*2e00*/  MOV R3, UR5 ;  /* 0x0000000500037c02 */ /* 0x002fe20008000f00 */
[----:B------:R-:W-:Y:S06]  /*2e10*/  BRA.U UP0, `(.L_x_53) ;  /* 0x0000000100187547 */ /* 0x000fec000b800000 */
.L_x_54:
[----:B------:R-:W-:Y:S05]  /*2e20*/  NANOSLEEP 0x64 ;  /* 0x000000640000795d */ /* 0x000fea0003800000 */
[----:B------:R-:W-:-:S05]  /*2e30*/  UMOV UR5, 0x10 ;  /* 0x0000001000057882 */ /* 0x000fca0000000000 */
[----:B------:R-:W-:Y:S04]  /*2e40*/  DEPBAR.LE SB1, 0x36 ;  /* 0x00009d800000791a */ /* 0x000fe80000000000 */
[----:B------:R-:W1:Y:S02]  /*2e50*/  UTCATOMSWS.FIND_AND_SET.ALIGN UP0, UR5, UR5 ;  /* 0x00000005000575e3 */ /* 0x000e640008000800 */
[----:B-1----:R-:W-:Y:S01]  /*2e60*/  MOV R3, UR5 ;  /* 0x0000000500037c02 */ /* 0x002fe20008000f00 */
[----:B------:R-:W-:Y:S05]  /*2e70*/  BRA.U !UP0, `(.L_x_54) ;  /* 0xfffffffd08e87547 */ /* 0x000fea000b83ffff */
.L_x_53:
[-C--:B------:R-:W-:Y:S02]  /*2e80*/  SHF.L.U32 R2, R2, R3.reuse, RZ ;  /* 0x0000000302027219 */ /* 0x080fe400000006ff */
[----:B------:R-:W-:Y:S01]  /*2e90*/  SHF.L.U32 R0, R0, R3, RZ ;  /* 0x0000000300007219 */ /* 0x000fe200000006ff */
[----:B------:R-:W-:Y:S02]  /*2ea0*/  IMAD.SHL.U32 R3, R3, 0x20, RZ ;  /* 0x0000002003037824 */ /* 0x000fe400078e00ff */
[----:B------:R1:W-:Y:S04]  /*2eb0*/  ATOMS.OR RZ, [UR4+0x14], R2 ;  /* 0x00001402ffff798c */ /* 0x0003e8000b000004 */
[----:B------:R1:W-:Y:S04]  /*2ec0*/  ATOMS.OR RZ, [UR4+0x18], R0 ;  /* 0x00001800ffff798c */ /* 0x0003e8000b000004 */
[----:B------:R1:W-:Y:S01]  /*2ed0*/  STS [UR37+0x150], R3 ;  /* 0x00015003ff007988 */ /* 0x0003e20008000825 */
[----:B------:R-:W-:Y:S05]  /*2ee0*/  BRA `(.L_x_52) ;  /* 0x0000000000107947 */ /* 0x000fea0003800000 */
.L_x_51:
[----:B------:R-:W-:Y:S02]  /*2ef0*/  MOV R0, 0xffffffff ;  /* 0xffffffff00007802 */ /* 0x000fe40000000f00 */
[----:B------:R-:W-:-:S03]  /*2f00*/  MOV R2, 0x2f30 ;  /* 0x00002f3000027802 */ /* 0x000fc60000000f00 */
[----:B------:R1:W-:Y:S04]  /*2f10*/  STS [UR37+0x150], R0 ;  /* 0x00015000ff007988 */ /* 0x0003e80008000825 */
[----:B-1-3-5:R-:W-:Y:S05]  /*2f20*/  CALL.REL.NOINC `($__internal_1_$__cuda_sm10x_tcgen05_guardrail_trap_phase_invalid_during_alloc) ;  /* 0x0000004c00107944 */ /* 0x02afea0003c00000 */
.L_x_52:
[----:B------:R-:W-:Y:S05]  /*2f30*/  WARPSYNC.ALL ;  /* 0x0000000000007948 */ /* 0x000fea0003800000 */
[----:B------:R-:W2:Y:S01]  /*2f40*/  S2UR UR5, SR_CgaCtaId ;  /* 0x00000000000579c3 */ /* 0x000ea20000008800 */
[----:B------:R-:W-:Y:S01]  /*2f50*/  UMOV UR4, 0x400 ;  /* 0x0000040000047882 */ /* 0x000fe20000000000 */
[----:B------:R-:W-:-:S06]  /*2f60*/  NOP ;  /* 0x0000000000007918 */ /* 0x000fcc0000000000 */
[----:B------:R-:W-:Y:S06]  /*2f70*/  BAR.ARV 0x6, 0xa0 ;  /* 0x0182800000007b1d */ /* 0x000fec0000002000 */
[----:B------:R-:W4:Y:S01]  /*2f80*/  LDCU UR7, c[0x0][0x38c] ;  /* 0x00007180ff0777ac */ /* 0x000f220008000800 */
[----:B------:R-:W-:Y:S01]  /*2f90*/  IMAD.MOV.U32 R11, RZ, RZ, 0x1 ;  /* 0x00000001ff0b7424 */ /* 0x000fe200078e00ff */
[----:B------:R-:W-:Y:S01]  /*2fa0*/  CS2R R8, SRZ ;  /* 0x0000000000087805 */ /* 0x000fe2000001ff00 */
[----:B------:R-:W-:Y:S01]  /*2fb0*/  IMAD.MOV.U32 R10, RZ, RZ, RZ ;  /* 0x000000ffff0a7224 */ /* 0x000fe200078e00ff */
[----:B------:R-:W3:Y:S01]  /*2fc0*/  LDCU UR6, c[0x0][0x38c] ;  /* 0x00007180ff0677ac */ /* 0x000ee20008000800 */
[----:B------:R-:W-:Y:S01]  /*2fd0*/  UMOV UR15, URZ ;  /* 0x000000ff000f7c82 */ /* 0x000fe20008000000 */
[----:B------:R-:W-:Y:S01]  /*2fe0*/  UMOV UR14, URZ ;  /* 0x000000ff000e7c82 */ /* 0x000fe20008000000 */
[----:B--2---:R-:W-:Y:S01]  /*2ff0*/  ULEA UR5, UR5, UR4, 0x18 ;  /* 0x0000000405057291 */ /* 0x004fe2000f8ec0ff */
[----:B------:R-:W-:Y:S01]  /*3000*/  UMOV UR32, 0x0 ;  /* 0x0000000000207882 */ /* 0x000fe20000000000 */
[----:B------:R-:W-:-:S02]  /*3010*/  UMOV UR33, 0x4100910 ;  /* 0x0410091000217882 */ /* 0x000fc40000000000 */
[----:B------:R-:W-:Y:S02]  /*3020*/  UIADD3 UR9, UPT, UPT, UR5, 0x6800, URZ ;  /* 0x0000680005097890 */ /* 0x000fe4000fffe0ff */
[----:B------:R-:W-:Y:S02]  /*3030*/  UIADD3 UR10, UPT, UPT, UR5, 0x1e800, URZ ;  /* 0x0001e800050a7890 */ /* 0x000fe4000fffe0ff */
[----:B----4-:R-:W-:Y:S01]  /*3040*/  UIADD3 UR7, UPT, UPT, UR7, 0x3f, URZ ;  /* 0x0000003f07077890 */ /* 0x010fe2000fffe0ff */
[----:B-1----:R-:W1:Y:S01]  /*3050*/  LDS R0, [UR5+0x150] ;  /* 0x00015005ff007984 */ /* 0x002e620008000800 */
[----:B------:R-:W-:Y:S02]  /*3060*/  USHF.R.U32.HI UR9, URZ, 0x4, UR9 ;  /* 0x00000004ff097899 */ /* 0x000fe40008011609 */
[----:B------:R-:W-:Y:S02]  /*3070*/  USHF.R.S32.HI UR4, URZ, 0x1f, UR7 ;  /* 0x0000001fff047899 */ /* 0x000fe40008011407 */
[----:B------:R-:W-:-:S02]  /*3080*/  USHF.R.U32.HI UR10, URZ, 0x4, UR10 ;  /* 0x00000004ff0a7899 */ /* 0x000fc4000801160a */
[----:B------:R-:W-:Y:S02]  /*3090*/  ULEA.HI UR4, UR4, UR7, URZ, 0x6 ;  /* 0x0000000704047291 */ /* 0x000fe4000f8f30ff */
[----:B------:R-:W-:Y:S02]  /*30a0*/  ULOP3.LUT UR9, UR9, 0x3fff, URZ, 0xc0, !UPT ;  /* 0x00003fff09097892 */ /* 0x000fe4000f8ec0ff */
[----:B------:R-:W-:Y:S02]  /*30b0*/  USHF.R.S32.HI UR4, URZ, 0x6, UR4 ;  /* 0x00000006ff047899 */ /* 0x000fe40008011404 */
[----:B------:R-:W-:Y:S02]  /*30c0*/  ULOP3.LUT UR10, UR10, 0x3fff, URZ, 0xc0, !UPT ;  /* 0x00003fff0a0a7892 */ /* 0x000fe4000f8ec0ff */
[----:B------:R-:W-:Y:S01]  /*30d0*/  UISETP.LT.AND UP0, UPT, UR4, 0x1, UPT ;  /* 0x000000010400788c */ /* 0x000fe2000bf01270 */
[----:B------:R-:W-:Y:S01]  /*30e0*/  UMOV UR30, 0x0 ;  /* 0x00000000001e7882 */ /* 0x000fe20000000000 */
[----:B------:R-:W-:-:S02]  /*30f0*/  UMOV UR31, 0x4100910 ;  /* 0x04100910001f7882 */ /* 0x000fc40000000000 */
[----:B------:R-:W-:Y:S01]  /*3100*/  USEL UR8, UR4, 0x1, !UP0 ;  /* 0x0000000104087887 */ /* 0x000fe2000c000000 */
[----:B------:R-:W-:Y:S01]  /*3110*/  UMOV UR28, 0x0 ;  /* 0x00000000001c7882 */ /* 0x000fe20000000000 */
[----:B------:R-:W-:Y:S01]  /*3120*/  UMOV UR29, 0x4100910 ;  /* 0x04100910001d7882 */ /* 0x000fe20000000000 */
[----:B------:R-:W-:Y:S01]  /*3130*/  UMOV UR26, 0x0 ;  /* 0x00000000001a7882 */ /* 0x000fe20000000000 */
[----:B------:R-:W-:Y:S01]  /*3140*/  UMOV UR27, 0x4100910 ;  /* 0x04100910001b7882 */ /* 0x000fe20000000000 */
[----:B------:R-:W-:Y:S01]  /*3150*/  UMOV UR24, 0x0 ;  /* 0x0000000000187882 */ /* 0x000fe20000000000 */
[----:B------:R-:W-:Y:S01]  /*3160*/  UMOV UR25, 0x4100910 ;  /* 0x0410091000197882 */ /* 0x000fe20000000000 */
[----:B------:R-:W-:Y:S01]  /*3170*/  UMOV UR22, 0x0 ;  /* 0x0000000000167882 */ /* 0x000fe20000000000 */
[----:B------:R-:W-:Y:S01]  /*3180*/  UMOV UR23, 0x4100910 ;  /* 0x0410091000177882 */ /* 0x000fe20000000000 */
[----:B------:R-:W-:Y:S02]  /*3190*/  ULOP3.LUT UR9, UR9, 0x10000, URZ, 0xfc, !UPT ;  /* 0x0001000009097892 */ /* 0x000fe4000f8efcff */
[----:B------:R-:W-:-:S02]  /*31a0*/  ULOP3.LUT UR10, UR10, 0x10000, URZ, 0xfc, !UPT ;  /* 0x000100000a0a7892 */ /* 0x000fc4000f8efcff */
[----:B------:R-:W-:Y:S02]  /*31b0*/  UIADD3 UR8, UPT, UPT, -UR8, URZ, URZ ;  /* 0x000000ff08087290 */ /* 0x000fe4000fffe1ff */
[----:B---3--:R-:W-:Y:S01]  /*31c0*/  UISETP.GE.AND UP3, UPT, UR6, 0x1, UPT ;  /* 0x000000010600788c */ /* 0x008fe2000bf66270 */
[----:B------:R-:W-:Y:S01]  /*31d0*/  UMOV UR20, 0x0 ;  /* 0x0000000000147882 */ /* 0x000fe20000000000 */
[----:B------:R-:W-:Y:S01]  /*31e0*/  UMOV UR21, 0x4100910 ;  /* 0x0410091000157882 */ /* 0x000fe20000000000 */
[----:B------:R-:W-:Y:S01]  /*31f0*/  UMOV UR18, 0x0 ;  /* 0x0000000000127882 */ /* 0x000fe20000000000 */
[----:B-1----:R-:W-:Y:S01]  /*3200*/  R2UR UR16, R0 ;  /* 0x00000000001072ca */ /* 0x002fe200000e0000 */
[----:B------:R-:W-:-:S14]  /*3210*/  UMOV UR19, 0x4100910 ;  /* 0x0410091000137882 */ /* 0x000fdc0000000000 */
.L_x_61:
[----:B------:R-:W-:Y:S02]  /*3220*/  LEA R0, R10, UR5, 0x3 ;  /* 0x000000050a007c11 */ /* 0x000fe4000f8e18ff */
[----:B------:R-:W-:Y:S02]  /*3230*/  SHF.L.U32 R2, R9, 0x1f, RZ ;  /* 0x0000001f09027819 */ /* 0x000fe400000006ff */
[----:B------:R-:W-:Y:S01]  /*3240*/  PLOP3.LUT P0, PT, PT, PT, UP3, 0x80, 0x8 ;  /* 0x000000000008781c */ /* 0x000fe20003f0f038 */
[----:B------:R-:W-:Y:S01]  /*3250*/  VIADD R3, R0, 0xb0 ;  /* 0x000000b000037836 */ /* 0x000fe20000000000 */
[----:B-1----:R-:W1:Y:S02]  /*3260*/  SYNCS.PHASECHK.TRANS64.TRYWAIT P1, [R0+URZ+0xa0], R2 ;  /* 0x0000a002000075a7 */ /* 0x002e6400080211ff */
[----:B-1-3--:R-:W-:Y:S09]  /*3270*/  @!P1 BRA `(.L_x_55) ;  /* 0x0000004000b09947 */ /* 0x00aff20003800000 */
.L_x_136:
[----:B------:R-:W-:Y:S01]  /*3280*/  LEA R4, R10, UR5, 0x4 ;  /* 0x000000050a047c11 */ /* 0x000fe2000f8e20ff */
[----:B------:R-:W-:Y:S01]  /*3290*/  @UP3 ULEA UR7, UR14, UR5, 0x3 ;  /* 0x000000050e073291 */ /* 0x000fe2000f8e18ff */
[----:B------:R-:W-:Y:S01]  /*32a0*/  PLOP3.LUT P2, PT, PT, PT, PT, 0x80, 0x8 ;  /* 0x000000000008781c */ /* 0x000fe20003f4f070 */
[----:B------:R-:W-:Y:S01]  /*32b0*/  ULEA UR6, UR15, UR5, 0x3 ;  /* 0x000000050f067291 */ /* 0x000fe2000f8e18ff */
[----:B------:R-:W-:Y:S01]  /*32c0*/  PRMT R3, RZ, 0x654, R3 ;  /* 0x00000654ff037816 */ /* 0x000fe20000000003 */
[----:B------:R-:W-:Y:S01]  /*32d0*/  ULEA.HI UR11, UR15, UR15, URZ, 0x1 ;  /* 0x0000000f0f0b7291 */ /* 0x000fe2000f8f08ff */
[----:B------:R-:W2:Y:S01]  /*32e0*/  LDS.128 R4, [R4+0x130] ;  /* 0x0001300004047984 */ /* 0x000ea20000000c00 */
[----:B-1----:R-:W-:Y:S02]  /*32f0*/  @P0 SHF.L.U32 R2, R8, 0x1f, RZ ;  /* 0x0000001f08020819 */ /* 0x002fe400000006ff */
[----:B------:R-:W-:Y:S01]  /*3300*/  SHF.L.U32 R0, R11, 0x1f, RZ ;  /* 0x0000001f0b007819 */ /* 0x000fe200000006ff */
[----:B------:R-:W-:Y:S01]  /*3310*/  @!PT LDS RZ, [RZ] ;  /* 0x00000000fffff984 */ /* 0x000fe20000000800 */
[----:B------:R-:W-:Y:S01]  /*3320*/  @!PT LDS RZ, [RZ] ;  /* 0x00000000fffff984 */ /* 0x000fe20000000800 */
[----:B------:R-:W-:Y:S01]  /*3330*/  @!PT LDS RZ, [RZ] ;  /* 0x00000000fffff984 */ /* 0x000fe20000000800 */
[----:B------:R-:W-:Y:S01]  /*3340*/  @!PT LDS RZ, [RZ] ;  /* 0x00000000fffff984 */ /* 0x000fe20000000800 */
[----:B------:R1:W-:Y:S06]  /*3350*/  MEMBAR.ALL.CTA ;  /* 0x0000000000007992 */ /* 0x0003ec0000008000 */
[----:B-1----:R-:W1:Y:S02]  /*3360*/  FENCE.VIEW.ASYNC.S ;  /* 0x00000000000073c6 */ /* 0x002e640000000000 */
[----:B-1----:R1:W-:Y:S01]  /*3370*/  SYNCS.ARRIVE.TRANS64.RED.A1T0 RZ, [R3+URZ], RZ ;  /* 0x000000ff03ff79a7 */ /* 0x0023e200081004ff */
[----:B------:R1:W3:Y:S01]  /*3380*/  @P0 SYNCS.PHASECHK.TRANS64.TRYWAIT P2, [UR7], R2 ;  /* 0x00000002ff0005a7 */ /* 0x0002e20008041107 */
[----:B------:R-:W-:-:S02]  /*3390*/  USHF.L.U32 UR7, UR11, 0x5, URZ ;  /* 0x000000050b077899 */ /* 0x000fc400080006ff */
[----:B------:R-:W-:Y:S01]  /*33a0*/  ULOP3.LUT UR11, UR11, 0xffe, URZ, 0xc0, !UPT ;  /* 0x00000ffe0b0b7892 */ /* 0x000fe2000f8ec0ff */
[----:B--2---:R-:W-:Y:S01]  /*33b0*/  LOP3.LUT P1, RZ, R6, 0x1, RZ, 0xc0, !PT ;  /* 0x0000000106ff7812 */ /* 0x004fe2000782c0ff */
[----:B------:R-:W-:Y:S02]  /*33c0*/  ULOP3.LUT UR7, UR7, 0xffffffc0, URZ, 0xc0, !UPT ;  /* 0xffffffc007077892 */ /* 0x000fe4000f8ec0ff */
[----:B------:R-:W-:Y:S02]  /*33d0*/  UIADD3 UR11, UPT, UPT, -UR11, UR15, URZ ;  /* 0x0000000f0b0b7290 */ /* 0x000fe4000fffe1ff */
[----:B------:R-:W-:-:S04]  /*33e0*/  UIADD3 UR7, UPT, UPT, UR16, UR7, URZ ;  /* 0x0000000710077290 */ /* 0x000fc8000fffe0ff */
[----:B------:R-:W-:Y:S01]  /*33f0*/  ULEA UR7, UR11, UR7, 0x14 ;  /* 0x000000070b077291 */ /* 0x000fe2000f8ea0ff */
[----:B------:R-:W2:Y:S02]  /*3400*/  SYNCS.PHASECHK.TRANS64.TRYWAIT P0, [UR6+0xe0], R0 ;  /* 0x0000e000ff0075a7 */ /* 0x000ea40008001106 */
[----:B-123--:R-:W-:Y:S09]  /*3410*/  @!P0 BRA `(.L_x_56) ;  /* 0x00000040005c8947 */ /* 0x00eff20003800000 */
.L_x_138:
[----:B------:R-:W-:Y:S01]  /*3420*/  IADD3 R10, PT, PT, R10, 0x1, RZ ;  /* 0x000000010a0a7810 */ /* 0x000fe20007ffe0ff */
[----:B------:R-:W-:Y:S06]  /*3430*/  BRA.U !UP3, `(.L_x_57) ;  /* 0x000000050b107547 */ /* 0x000fec000b800000 */
[----:B------:R-:W-:Y:S01]  /*3440*/  UPLOP3.LUT UP4, UPT, UPT, UPT, UPT, 0x40, 0x4 ;  /* 0x000000000004789c */ /* 0x000fe20003f8e870 */
[----:B------:R-:W-:Y:S01]  /*3450*/  UMOV UR13, UR8 ;  /* 0x00000008000d7c82 */ /* 0x000fe20008000000 */
[----:B------:R-:W-:Y:S01]  /*3460*/  UMOV UR12, UR4 ;  /* 0x00000004000c7c82 */ /* 0x000fe20008000000 */
[----:B------:R-:W-:-:S08]  /*3470*/  UMOV UR17, UR14 ;  /* 0x0000000e00117c82 */ /* 0x000fd00008000000 */
.L_x_60:
[----:B------:R-:W-:Y:S02]  /*3480*/  UIADD3 UR13, UPT, UPT, UR13, 0x1, URZ ;  /* 0x000000010d0d7890 */ /* 0x000fe4000fffe0ff */
[----:B--2---:R-:W-:Y:S02]  /*3490*/  ULEA UR11, UR17, UR5, 0x3 ;  /* 0x00000005110b7291 */ /* 0x004fe4000f8e18ff */
[----:B------:R-:W-:Y:S01]  /*34a0*/  UISETP.NE.AND UP0, UPT, UR13, URZ, UPT ;  /* 0x000000ff0d00728c */ /* 0x000fe2000bf05270 */
[----:B---3--:R-:W-:Y:S10]  /*34b0*/  @P2 BRA `(.L_x_58) ;  /* 0x00000000000c2947 */ /* 0x008ff40003800000 */
[----:B-1----:R-:W-:Y:S04]  /*34c0*/  SHF.L.U32 R2, R8, 0x1f, RZ ;  /* 0x0000001f08027819 */ /* 0x002fe800000006ff */
[----:B------:R-:W1:Y:S02]  /*34d0*/  SYNCS.PHASECHK.TRANS64.TRYWAIT P0, [UR11], R2 ;  /* 0x00000002ff0075a7 */ /* 0x000e64000800110b */
[----:B-1----:R-:W-:Y:S05]  /*34e0*/  @!P0 BRA `(.L_x_59) ;  /* 0x0000004000408947 */ /* 0x002fea0003800000 */
.L_x_58:
[----:B------:R-:W-:Y:S01]  /*34f0*/  UISETP.NE.AND UP1, UPT, UR12, 0x1, UPT ;  /* 0x000000010c00788c */ /* 0x000fe2000bf25270 */
[----:B------:R-:W-:Y:S01]  /*3500*/  PLOP3.LUT P2, PT, PT, PT, PT, 0x80, 0x8 ;  /* 0x000000000008781c */ /* 0x000fe20003f4f070 */
[----:B------:R-:W-:Y:S02]  /*3510*/  UIADD3 UR14, UPT, UPT, UR17, 0x1, URZ ;  /* 0x00000001110e7890 */ /* 0x000fe4000fffe0ff */
[----:B------:R-:W-:Y:S02]  /*3520*/  ULEA UR64, UR17, UR10, 0xa ;  /* 0x0000000a11407291 */ /* 0x000fe4000f8e50ff */
[----:B------:R-:W-:Y:S01]  /*3530*/  UISETP.NE.AND UP2, UPT, UR14, 0x6, UPT ;  /* 0x000000060e00788c */ /* 0x000fe2000bf45270 */
[----:B------:R-:W-:Y:S01]  /*3540*/  PLOP3.LUT P0, PT, PT, PT, UP1, 0x80, 0x8 ;  /* 0x000000000008781c */ /* 0x000fe20003f0f018 */
[----:B------:R-:W-:Y:S02]  /*3550*/  ULEA UR62, UR17, UR9, 0xa ;  /* 0x00000009113e7291 */ /* 0x000fe4000f8e50ff */
[----:B------:R-:W-:Y:S02]  /*3560*/  USEL UR35, URZ, 0x1, UP2 ;  /* 0x00000001ff237887 */ /* 0x000fe40009000000 */
[----:B------:R-:W-:Y:S02]  /*3570*/  USEL UR14, UR14, URZ, UP2 ;  /* 0x000000ff0e0e7287 */ /* 0x000fe40009000000 */
[----:B------:R-:W-:Y:S02]  /*3580*/  UIADD3 UR60, UPT, UPT, UR64, 0x2, URZ ;  /* 0x00000002403c7890 */ /* 0x000fe4000fffe0ff */
[----:B------:R-:W-:Y:S01]  /*3590*/  @UP1 ULEA UR34, UR14, UR5, 0x3 ;  /* 0x000000050e221291 */ /* 0x000fe2000f8e18ff */
[----:B------:R-:W-:Y:S01]  /*35a0*/  LOP3.LUT R8, R8, UR35, RZ, 0x3c, !PT ;  /* 0x0000002308087c12 */ /* 0x000fe2000f8e3cff */
[----:B------:R-:W-:Y:S02]  /*35b0*/  UIADD3 UR58, UPT, UPT, UR62, 0x2, URZ ;  /* 0x000000023e3a7890 */ /* 0x000fe4000fffe0ff */
[----:B------:R-:W-:Y:S01]  /*35c0*/  UIADD3 UR56, UPT, UPT, UR64, 0x4, URZ ;  /* 0x0000000440387890 */ /* 0x000fe2000fffe0ff */
[----:B-1----:R-:W-:Y:S01]  /*35d0*/  @P0 SHF.L.U32 R0, R8, 0x1f, RZ ;  /* 0x0000001f08000819 */ /* 0x002fe200000006ff */
[----:B------:R-:W-:Y:S02]  /*35e0*/  UIADD3 UR54, UPT, UPT, UR62, 0x4, URZ ;  /* 0x000000043e367890 */ /* 0x000fe4000fffe0ff */
[----:B------:R-:W-:Y:S01]  /*35f0*/  UIADD3 UR52, UPT, UPT, UR64, 0x6, URZ ;  /* 0x0000000640347890 */ /* 0x000fe2000fffe0ff */
[----:B------:R2:W3:Y:S01]  /*3600*/  @P0 SYNCS.PHASECHK.TRANS64.TRYWAIT P2, [UR34], R0 ;  /* 0x00000000ff0005a7 */ /* 0x0004e20008041122 */
[----:B------:R-:W-:Y:S02]  /*3610*/  UIADD3 UR50, UPT, UPT, UR62, 0x6, URZ ;  /* 0x000000063e327890 */ /* 0x000fe4000fffe0ff */
        /* <DEDUP_REMOVED lines=9> */
[----:B------:R-:W-:Y:S01]  /*36b0*/  UIADD3 UR12, UPT, UPT, UR12, -0x1, URZ ;  /* 0xffffffff0c0c7890 */ /* 0x000fe2000fffe0ff */
[----:B------:R-:W-:Y:S01]  /*36c0*/  UMOV UR65, 0x40004040 ;  /* 0x4000404000417882 */ /* 0x000fe20000000000 */
[----:B------:R-:W-:Y:S01]  /*36d0*/  UMOV UR63, 0x40004040 ;  /* 0x40004040003f7882 */ /* 0x000fe20000000000 */
[----:B------:R-:W-:Y:S01]  /*36e0*/  UMOV UR61, 0x40004040 ;  /* 0x40004040003d7882 */ /* 0x000fe20000000000 */
[----:B------:R2:W-:Y:S01]  /*36f0*/  UTCHMMA gdesc[UR62], gdesc[UR64], tmem[UR7], tmem[UR32], idesc[UR33], UP4 ;  /* 0x00ff20403e0075ea */ /* 0x0005e2000a000007 */
[----:B------:R-:W-:Y:S01]  /*3700*/  UPLOP3.LUT UP4, UPT, UPT, UPT, UPT, 0x80, 0x8 ;  /* 0x000000000008789c */ /* 0x000fe20003f8f070 */
[----:B------:R-:W-:Y:S01]  /*3710*/  UMOV UR59, 0x40004040 ;  /* 0x40004040003b7882 */ /* 0x000fe20000000000 */
[----:B------:R-:W-:Y:S01]  /*3720*/  UMOV UR57, 0x40004040 ;  /* 0x4000404000397882 */ /* 0x000fe20000000000 */
[----:B------:R2:W-:Y:S01]  /*3730*/  UTCHMMA gdesc[UR58], gdesc[UR60], tmem[UR7], tmem[UR30], idesc[UR31], UPT ;  /* 0x00ff1e3c3a0075ea */ /* 0x0005e2000b800007 */
        /* <DEDUP_REMOVED lines=14> */
[----:B------:R-:W-:Y:S01]  /*3820*/  UMOV UR35, 0x40004040 ;  /* 0x4000404000237882 */ /* 0x000fe20000000000 */
[----:B------:R2:W-:Y:S01]  /*3830*/  UTCHMMA gdesc[UR38], gdesc[UR40], tmem[UR7], tmem[UR20], idesc[UR21], UPT ;  /* 0x00ff1428260075ea */ /* 0x0005e2000b800007 */
[----:B------:R2:W-:Y:S01]  /*3840*/  UTCHMMA gdesc[UR34], gdesc[UR36], tmem[UR7], tmem[UR18], idesc[UR19], UPT ;  /* 0x00ff1224220075ea */ /* 0x0005e2000b800007 */
[----:B------:R2:W-:Y:S01]  /*3850*/  UTCBAR [UR11], URZ ;  /* 0x000000ff0b0073e9 */ /* 0x0005e200080000ff */
[----:B------:R-:W-:Y:S01]  /*3860*/  UMOV UR17, UR14 ;  /* 0x0000000e00117c82 */ /* 0x000fe20008000000 */
[----:B------:R-:W-:Y:S05]  /*3870*/  BRA.U UP0, `(.L_x_60) ;  /* 0xfffffffd00007547 */ /* 0x000fea000b83ffff */
.L_x_57:
[----:B------:R-:W-:Y:S01]  /*3880*/  UIADD3 UR15, UPT, UPT, UR15, 0x1, URZ ;  /* 0x000000010f0f7890 */ /* 0x000fe2000fffe0ff */
[C---:B------:R-:W-:Y:S01]  /*3890*/  ISETP.NE.AND P0, PT, R10.reuse, 0x2, PT ;  /* 0x000000020a00780c */ /* 0x040fe20003f05270 */
[----:B--2---:R-:W-:Y:S02]  /*38a0*/  UIADD3 UR7, UPT, UPT, UR6, 0xc0, URZ ;  /* 0x000000c006077890 */ /* 0x004fe4000fffe0ff */
[----:B------:R-:W-:Y:S01]  /*38b0*/  UISETP.NE.AND UP0, UPT, UR15, 0x4, UPT ;  /* 0x000000040f00788c */ /* 0x000fe2000bf05270 */
[----:B-1----:R-:W-:Y:S02]  /*38c0*/  SEL R0, RZ, 0x1, P0 ;  /* 0x00000001ff007807 */ /* 0x002fe40000000000 */
[----:B------:R-:W-:Y:S01]  /*38d0*/  SEL R10, R10, RZ, P0 ;  /* 0x000000ff0a0a7207 */ /* 0x000fe20000000000 */
[----:B------:R-:W-:Y:S01]  /*38e0*/  USEL UR6, URZ, 0x1, UP0 ;  /* 0x00000001ff067887 */ /* 0x000fe20008000000 */
[----:B------:R-:W-:Y:S01]  /*38f0*/  LOP3.LUT R9, R9, R0, RZ, 0x3c, !PT ;  /* 0x0000000009097212 */ /* 0x000fe200078e3cff */
[----:B------:R-:W-:Y:S01]  /*3900*/  USEL UR15, UR15, URZ, UP0 ;  /* 0x000000ff0f0f7287 */ /* 0x000fe20008000000 */
[----:B------:R1:W-:Y:S03]  /*3910*/  UTCBAR [UR7], URZ ;  /* 0x000000ff070073e9 */ /* 0x0003e600080000ff */
[----:B------:R-:W-:Y:S01]  /*3920*/  LOP3.LUT R11, R11, UR6, RZ, 0x3c, !PT ;  /* 0x000000060b0b7c12 */ /* 0x000fe2000f8e3cff */
[----:B------:R-:W-:Y:S07]  /*3930*/  @P1 BRA `(.L_x_61) ;  /* 0xfffffff800381947 */ /* 0x000fee000383ffff */
[----:B------:R-:W2:Y:S01]  /*3940*/  S2UR UR4, SR_CgaCtaId ;  /* 0x00000000000479c3 */ /* 0x000ea20000008800 */
[----:B------:R-:W-:Y:S01]  /*3950*/  ELECT P0, URZ, PT ;  /* 0x0000000000ff782f */ /* 0x000fe20003800000 */
[----:B------:R-:W-:Y:S01]  /*3960*/  IMAD.MOV.U32 R0, RZ, RZ, 0x1 ;  /* 0x00000001ff007424 */ /* 0x000fe200078e00ff */
[----:B------:R-:W-:Y:S01]  /*3970*/  UIADD3 UR5, UPT, UPT, UR5, 0xe0, URZ ;  /* 0x000000e005057890 */ /* 0x000fe2000fffe0ff */
[----:B------:R-:W-:Y:S01]  /*3980*/  SHF.L.U32 R2, R11, 0x1f, RZ ;  /* 0x0000001f0b027819 */ /* 0x000fe200000006ff */
[----:B------:R-:W-:-:S03]  /*3990*/  UMOV UR6, 0x40 ;  /* 0x0000004000067882 */ /* 0x000fc60000000000 */
[----:B------:R-:W-:Y:S01]  /*39a0*/  UVIRTCOUNT.DEALLOC.SMPOOL 0x80 ;  /* 0x000000800000784c */ /* 0x000fe20000000000 */
[----:B--2---:R-:W-:Y:S02]  /*39b0*/  ULEA UR4, UR4, UR6, 0x18 ;  /* 0x0000000604047291 */ /* 0x004fe4000f8ec0ff */
[----:B------:R-:W-:-:S07]  /*39c0*/  ULEA UR6, UR15, UR5, 0x3 ;  /* 0x000000050f067291 */ /* 0x000fce000f8e18ff */
[----:B------:R2:W-:Y:S02]  /*39d0*/  @P0 STS.U8 [UR4+0x1c], R0 ;  /* 0x00001c00ff000988 */ /* 0x0005e40008000004 */
[----:B------:R-:W4:Y:S02]  /*39e0*/  SYNCS.PHASECHK.TRANS64.TRYWAIT P0, [UR6], R2 ;  /* 0x00000002ff0075a7 */ /* 0x000f240008001106 */
[----:B--2-4-:R-:W-:Y:S05]  /*39f0*/  @!P0 BRA `(.L_x_62) ;  /* 0x0000003c00148947 */ /* 0x014fea0003800000 */
.L_x_141:
[----:B-1----:R-:W-:-:S04]  /*3a00*/  UIADD3 UR7, UPT, UPT, UR15, 0x1, URZ ;  /* 0x000000010f077890 */ /* 0x002fc8000fffe0ff */
[----:B------:R-:W-:-:S04]  /*3a10*/  UISETP.NE.AND UP0, UPT, UR7, 0x4, UPT ;  /* 0x000000040700788c */ /* 0x000fc8000bf05270 */
[----:B------:R-:W-:Y:S02]  /*3a20*/  USEL UR8, URZ, 0x1, UP0 ;  /* 0x00000001ff087887 */ /* 0x000fe40008000000 */
[----:B------:R-:W-:-:S04]  /*3a30*/  USEL UR7, UR7, URZ, UP0 ;  /* 0x000000ff07077287 */ /* 0x000fc80008000000 */
[----:B------:R-:W-:Y:S01]  /*3a40*/  ULEA UR6, UR7, UR5, 0x3 ;  /* 0x0000000507067291 */ /* 0x000fe2000f8e18ff */
[----:B--2---:R-:W-:-:S04]  /*3a50*/  LOP3.LUT R2, R11, UR8, RZ, 0x3c, !PT ;  /* 0x000000080b027c12 */ /* 0x004fc8000f8e3cff */
[----:B------:R-:W-:-:S04]  /*3a60*/  SHF.L.U32 R3, R2, 0x1f, RZ ;  /* 0x0000001f02037819 */ /* 0x000fc800000006ff */
[----:B------:R-:W1:Y:S02]  /*3a70*/  SYNCS.PHASECHK.TRANS64.TRYWAIT P0, [UR6], R3 ;  /* 0x00000003ff0075a7 */ /* 0x000e640008001106 */
[----:B-1----:R-:W-:Y:S05]  /*3a80*/  @!P0 BRA `(.L_x_63) ;  /* 0x0000003c00088947 */ /* 0x002fea0003800000 */
.L_x_143:
        /* <DEDUP_REMOVED lines=9> */
.L_x_145:
[----:B------:R-:W-:-:S04]  /*3b20*/  UIADD3 UR7, UPT, UPT, UR7, 0x1, URZ ;  /* 0x0000000107077890 */ /* 0x000fc8000fffe0ff */
[----:B------:R-:W-:-:S04]  /*3b30*/  UISETP.NE.AND UP0, UPT, UR7, 0x4, UPT ;  /* 0x000000040700788c */ /* 0x000fc8000bf05270 */
[----:B------:R-:W-:Y:S02]  /*3b40*/  USEL UR6, URZ, 0x1, UP0 ;  /* 0x00000001ff067887 */ /* 0x000fe40008000000 */
[----:B------:R-:W-:-:S04]  /*3b50*/  USEL UR7, UR7, URZ, UP0 ;  /* 0x000000ff07077287 */ /* 0x000fc80008000000 */
[----:B------:R-:W-:Y:S01]  /*3b60*/  ULEA UR7, UR7, UR5, 0x3 ;  /* 0x0000000507077291 */ /* 0x000fe2000f8e18ff */
[----:B------:R-:W-:-:S04]  /*3b70*/  LOP3.LUT R2, R2, UR6, RZ, 0x3c, !PT ;  /* 0x0000000602027c12 */ /* 0x000fc8000f8e3cff */
[----:B------:R-:W-:-:S04]  /*3b80*/  SHF.L.U32 R2, R2, 0x1f, RZ ;  /* 0x0000001f02027819 */ /* 0x000fc800000006ff */
[----:B------:R-:W2:Y:S02]  /*3b90*/  SYNCS.PHASECHK.TRANS64.TRYWAIT P0, [UR7], R2 ;  /* 0x00000002ff0075a7 */ /* 0x000ea40008001107 */
[----:B--2---:R-:W-:Y:S05]  /*3ba0*/  @!P0 BRA `(.L_x_65) ;  /* 0x0000003800f08947 */ /* 0x004fea0003800000 */
.L_x_147:
[----:B------:R-:W-:Y:S01]  /*3bb0*/  NOP ;  /* 0x0000000000007918 */ /* 0x000fe20000000000 */
[----:B-1----:R-:W1:Y:S01]  /*3bc0*/  LDS R0, [UR4+0x14] ;  /* 0x00001404ff007984 */ /* 0x002e620008000800 */
[----:B------:R-:W-:Y:S01]  /*3bd0*/  ULOP3.LUT UR6, UR16, 0xffff, URZ, 0xc0, !UPT ;  /* 0x0000ffff10067892 */ /* 0x000fe2000f8ec0ff */
[----:B------:R-:W-:Y:S01]  /*3be0*/  UMOV UR8, 0xffff ;  /* 0x0000ffff00087882 */ /* 0x000fe20000000000 */
[----:B------:R-:W-:Y:S02]  /*3bf0*/  UMOV UR5, 0x1 ;  /* 0x0000000100057882 */ /* 0x000fe40000000000 */
[----:B------:R-:W-:-:S04]  /*3c00*/  USHF.R.U32.HI UR6, URZ, 0x5, UR6 ;  /* 0x00000005ff067899 */ /* 0x000fc80008011606 */
[----:B------:R-:W-:Y:S02]  /*3c10*/  USHF.L.U32 UR8, UR8, UR6, URZ ;  /* 0x0000000608087299 */ /* 0x000fe400080006ff */
[----:B------:R-:W-:-:S04]  /*3c20*/  USHF.L.U32 UR5, UR5, UR6, URZ ;  /* 0x0000000605057299 */ /* 0x000fc800080006ff */
[----:B-1----:R-:W-:-:S04]  /*3c30*/  LOP3.LUT R0, R0, UR8, RZ, 0xc0, !PT ;  /* 0x0000000800007c12 */ /* 0x002fc8000f8ec0ff */
[----:B------:R-:W-:-:S13]  /*3c40*/  ISETP.NE.AND P0, PT, R0, UR8, PT ;  /* 0x0000000800007c0c */ /* 0x000fda000bf05270 */
[----:B------:R-:W-:Y:S05]  /*3c50*/  @P0 BRA `(.L_x_66) ;  /* 0x0000000000580947 */ /* 0x000fea0003800000 */
[----:B------:R-:W1:Y:S02]  /*3c60*/  LDS R0, [UR4+0x18] ;  /* 0x00001804ff007984 */ /* 0x000e640008000800 */
[----:B-1----:R-:W-:-:S04]  /*3c70*/  LOP3.LUT R0, R0, UR5, RZ, 0xc0, !PT ;  /* 0x0000000500007c12 */ /* 0x002fc8000f8ec0ff */
[----:B------:R-:W-:-:S13]  /*3c80*/  ISETP.NE.AND P0, PT, R0, UR5, PT ;  /* 0x0000000500007c0c */ /* 0x000fda000bf05270 */
[----:B------:R-:W-:Y:S05]  /*3c90*/  @P0 BRA `(.L_x_67) ;  /* 0x00000000003c0947 */ /* 0x000fea0003800000 */
[----:B------:R-:W1:Y:S01]  /*3ca0*/  S2R R2, SR_LANEID ;  /* 0x0000000000027919 */ /* 0x000e620000000000 */
[----:B------:R-:W-:Y:S01]  /*3cb0*/  ULOP3.LUT UR8, URZ, UR8, URZ, 0x33, !UPT ;  /* 0x00000008ff087292 */ /* 0x000fe2000f8e33ff */
[----:B------:R-:W-:Y:S02]  /*3cc0*/  VOTEU.ANY UR7, UPT, PT ;  /* 0x0000000000077886 */ /* 0x000fe400038e0100 */
[----:B------:R-:W-:-:S03]  /*3cd0*/  UFLO.U32 UR7, UR7 ;  /* 0x00000007000772bd */ /* 0x000fc600080e0000 */
[----:B------:R-:W-:-:S04]  /*3ce0*/  IMAD.U32 R0, RZ, RZ, UR8 ;  /* 0x00000008ff007e24 */ /* 0x000fc8000f8e00ff */
[----:B------:R2:W4:Y:S02]  /*3cf0*/  REDUX UR6, R0 ;  /* 0x00000000000673c4 */ /* 0x0005240000000000 */
[----:B------:R1:W-:Y:S02]  /*3d00*/  UTCATOMSWS.AND URZ, UR8 ;  /* 0x0000000800ff79e3 */ /* 0x0003e40008000000 */
[----:B-1----:R-:W-:Y:S02]  /*3d10*/  ISETP.EQ.U32.AND P0, PT, R2, UR7, PT ;  /* 0x0000000702007c0c */ /* 0x002fe4000bf02070 */
[----:B--2---:R-:W-:Y:S02]  /*3d20*/  LOP3.LUT R0, RZ, UR5, RZ, 0x33, !PT ;  /* 0x00000005ff007c12 */ /* 0x004fe4000f8e33ff */
[----:B----4-:R-:W-:Y:S02]  /*3d30*/  MOV R2, UR6 ;  /* 0x0000000600027c02 */ /* 0x010fe40008000f00 */
[----:B------:R-:W1:Y:S07]  /*3d40*/  REDUX UR5, R0 ;  /* 0x00000000000573c4 */ /* 0x000e6e0000000000 */
[----:B------:R2:W-:Y:S01]  /*3d50*/  @P0 ATOMS.AND RZ, [UR4+0x14], R2 ;  /* 0x00001402ffff098c */ /* 0x0005e2000a800004 */
[----:B-1----:R-:W-:-:S05]  /*3d60*/  IMAD.U32 R0, RZ, RZ, UR5 ;  /* 0x00000005ff007e24 */ /* 0x002fca000f8e00ff */
[----:B------:R2:W-:Y:S01]  /*3d70*/  @P0 ATOMS.AND RZ, [UR4+0x18], R0 ;  /* 0x00001800ffff098c */ /* 0x0005e2000a800004 */
[----:B------:R-:W-:Y:S05]  /*3d80*/  BRA `(.L_x_68) ;  /* 0x0000000000147947 */ /* 0x000fea0003800000 */
.L_x_67:
[----:B------:R-:W-:Y:S02]  /*3d90*/  MOV R2, 0x3db0 ;  /* 0x00003db000027802 */ /* 0x000fe40000000f00 */
[----:B---3-5:R-:W-:Y:S05]  /*3da0*/  CALL.REL.NOINC `($__internal_0_$__cuda_sm10x_tcgen05_guardrail_trap_col_being_dealloced_not_returned_by_alloc) ;  /* 0x0000003c00647944 */ /* 0x028fea0003c00000 */
[----:B------:R-:W-:Y:S05]  /*3db0*/  BRA `(.L_x_68) ;  /* 0x0000000000087947 */ /* 0x000fea0003800000 */
.L_x_66:
[----:B------:R-:W-:Y:S02]  /*3dc0*/  MOV R2, 0x3de0 ;  /* 0x00003de000027802 */ /* 0x000fe40000000f00 */
[----:B---3-5:R-:W-:Y:S05]  /*3dd0*/  CALL.REL.NOINC `($__internal_2_$__cuda_sm10x_tcgen05_guardrail_trap_unallocated_columns_being_dealloced) ;  /* 0x0000003c00707944 */ /* 0x028fea0003c00000 */
.L_x_68:
[----:B------:R-:W-:Y:S01]  /*3de0*/  NOP ;  /* 0x0000000000007918 */ /* 0x000fe20000000000 */
[----:B------:R-:W-:Y:S05]  /*3df0*/  EXIT ;  /* 0x000000000000794d */ /* 0x000fea0003800000 */
.L_x_50:
[----:B------:R-:W-:-:S09]  /*3e00*/  UISETP.NE.OR UP2, UPT, UR8, 0x3, !UP2 ;  /* 0x000000030800788c */ /* 0x000fd2000d745670 */
[----:B------:R-:W-:Y:S05]  /*3e10*/  BRA.U UP2, `(.L_x_69) ;  /* 0x0000000d02ac7547 */ /* 0x000fea000b800000 */
[----:B------:R-:W1:Y:S01]  /*3e20*/  LDC R0, c[0x0][0xb30] ;  /* 0x0002cc00ff007b82 */ /* 0x000e620000000800 */
[----:B------:R-:W2:Y:S01]  /*3e30*/  LDCU.64 UR8, c[0x0][0x888] ;  /* 0x00011100ff0877ac */ /* 0x000ea20008000a00 */
[----:B------:R-:W-:Y:S01]  /*3e40*/  IMAD.MOV.U32 R32, RZ, RZ, 0x1 ;  /* 0x00000001ff207424 */ /* 0x000fe200078e00ff */
[----:B------:R-:W-:Y:S01]  /*3e50*/  CS2R R28, SRZ ;  /* 0x00000000001c7805 */ /* 0x000fe2000001ff00 */
[----:B------:R-:W-:Y:S01]  /*3e60*/  IMAD.MOV.U32 R25, RZ, RZ, 0x2000 ;  /* 0x00002000ff197424 */ /* 0x000fe200078e00ff */
[----:B------:R-:W4:Y:S03]  /*3e70*/  LDCU.64 UR4, c[0x0][0x890] ;  /* 0x00011200ff0477ac */ /* 0x000f260008000a00 */
[----:B------:R-:W3:Y:S01]  /*3e80*/  LDC R24, c[0x0][0x370] ;  /* 0x0000dc00ff187b82 */ /* 0x000ee20000000800 */
[----:B------:R-:W-:Y:S01]  /*3e90*/  UMOV UR7, 0x400 ;  /* 0x0000040000077882 */ /* 0x000fe20000000000 */
[----:B------:R-:W-:-:S02]  /*3ea0*/  UPLOP3.LUT UP1, UPT, UPT, UPT, UPT, 0x40, 0x4 ;  /* 0x000000000004789c */ /* 0x000fc40003f2e870 */
[----:B------:R-:W-:Y:S01]  /*3eb0*/  ULEA UR7, UR37, UR7, 0x18 ;  /* 0x0000000725077291 */ /* 0x000fe2000f8ec0ff */
[----:B------:R-:W-:-:S03]  /*3ec0*/  UMOV UR13, URZ ;  /* 0x000000ff000d7c82 */ /* 0x000fc60008000000 */
[----:B------:R-:W3:Y:S01]  /*3ed0*/  LDC R3, c[0x0][0xb0c] ;  /* 0x0002c300ff037b82 */ /* 0x000ee20000000800 */
[----:B--2---:R-:W-:Y:S02]  /*3ee0*/  UISETP.NE.U32.AND UP3, UPT, UR8, URZ, UPT ;  /* 0x000000ff0800728c */ /* 0x004fe4000bf65070 */
[----:B----4-:R-:W-:-:S05]  /*3ef0*/  UISETP.NE.U32.AND UP4, UPT, UR4, URZ, UPT ;  /* 0x000000ff0400728c */ /* 0x010fca000bf85070 */
[----:B------:R-:W2:Y:S01]  /*3f00*/  LDC R18, c[0x0][0xb20] ;  /* 0x0002c800ff127b82 */ /* 0x000ea20000000800 */
[----:B-1----:R-:W-:Y:S01]  /*3f10*/  ISETP.NE.AND P1, PT, R0, 0x1, PT ;  /* 0x000000010000780c */ /* 0x002fe20003f25270 */
[----:B------:R-:W-:Y:S02]  /*3f20*/  UISETP.NE.AND.EX UP3, UPT, UR9, URZ, UPT, UP3 ;  /* 0x000000ff0900728c */ /* 0x000fe4000bf65330 */
[----:B------:R-:W-:-:S04]  /*3f30*/  UISETP.NE.AND.EX UP4, UPT, UR5, URZ, UPT, UP4 ;  /* 0x000000ff0500728c */ /* 0x000fc8000bf85340 */
[----:B------:R-:W1:Y:S08]  /*3f40*/  LDC.64 R30, c[0x0][0x348] ;  /* 0x0000d200ff1e7b82 */ /* 0x000e700000000a00 */
[----:B------:R-:W4:Y:S08]  /*3f50*/  LDC.64 R16, c[0x0][0xb10] ;  /* 0x0002c400ff107b82 */ /* 0x000f300000000a00 */
[----:B------:R-:W1:Y:S08]  /*3f60*/  LDC.64 R6, c[0x0][0xb18] ;  /* 0x0002c600ff067b82 */ /* 0x000e700000000a00 */
[----:B------:R-:W1:Y:S08]  /*3f70*/  LDC.64 R4, c[0x0][0xb28] ;  /* 0x0002ca00ff047b82 */ /* 0x000e700000000a00 */
[----:B--23--:R-:W1:Y:S02]  /*3f80*/  LDC R19, c[0x0][0x374] ;  /* 0x0000dd00ff137b82 */ /* 0x00ce640000000800 */
.L_x_78:
[C---:B------:R-:W-:Y:S02]  /*3f90*/  LEA R0, R29.reuse, UR7, 0x3 ;  /* 0x000000071d007c11 */ /* 0x040fe4000f8e18ff */
[----:B------:R-:W-:Y:S02]  /*3fa0*/  SHF.L.U32 R2, R28, 0x1f, RZ ;  /* 0x0000001f1c027819 */ /* 0x000fe400000006ff */
[----:B------:R-:W-:Y:S02]  /*3fb0*/  LEA R20, R29, UR7, 0x4 ;  /* 0x000000071d147c11 */ /* 0x000fe4000f8e20ff */
[----:B--2---:R-:W2:Y:S02]  /*3fc0*/  SYNCS.PHASECHK.TRANS64.TRYWAIT P0, [R0+URZ+0xa0], R2 ;  /* 0x0000a002000075a7 */ /* 0x004ea400080011ff */
[----:B--2---:R-:W-:Y:S05]  /*3fd0*/  @!P0 BRA `(.L_x_70) ;  /* 0x0000003400fc8947 */ /* 0x004fea0003800000 */
.L_x_148:
[----:B------:R-:W-:Y:S01]  /*3fe0*/  ISETP.GE.AND P0, PT, R26, 0x1, PT ;  /* 0x000000011a00780c */ /* 0x000fe20003f06270 */
[----:B------:R-:W3:Y:S01]  /*3ff0*/  LDS.128 R20, [R20+0x130] ;  /* 0x0001300014147984 */ /* 0x000ee20000000c00 */
[----:B--2---:R-:W-:Y:S01]  /*4000*/  VIADD R0, R0, 0xb0 ;  /* 0x000000b000007836 */ /* 0x004fe20000000000 */
[----:B------:R-:W-:Y:S01]  /*4010*/  @!PT LDS RZ, [RZ] ;  /* 0x00000000fffff984 */ /* 0x000fe20000000800 */
[----:B------:R-:W-:Y:S01]  /*4020*/  @!PT LDS RZ, [RZ] ;  /* 0x00000000fffff984 */ /* 0x000fe20000000800 */
[----:B------:R-:W-:Y:S01]  /*4030*/  @!PT LDS RZ, [RZ] ;  /* 0x00000000fffff984 */ /* 0x000fe20000000800 */
[----:B------:R-:W-:Y:S01]  /*4040*/  @!PT LDS RZ, [RZ] ;  /* 0x00000000fffff984 */ /* 0x000fe20000000800 */
[----:B------:R2:W-:Y:S06]  /*4050*/  MEMBAR.ALL.CTA ;  /* 0x0000000000007992 */ /* 0x0005ec0000008000 */
[----:B--2---:R-:W2:Y:S01]  /*4060*/  FENCE.VIEW.ASYNC.S ;  /* 0x00000000000073c6 */ /* 0x004ea20000000000 */
[----:B------:R-:W-:Y:S04]  /*4070*/  PRMT R0, RZ, 0x654, R0 ;  /* 0x00000654ff007816 */ /* 0x000fe80000000000 */
[----:B--2---:R2:W-:Y:S01]  /*4080*/  SYNCS.ARRIVE.TRANS64.RED.A1T0 RZ, [R0+URZ], RZ ;  /* 0x000000ff00ff79a7 */ /* 0x0045e200081004ff */
[----:B---3--:R-:W-:Y:S11]  /*4090*/  LOP3.LUT P3, RZ, R22, 0x1, RZ, 0xc0, !PT ;  /* 0x0000000116ff7812 */ /* 0x008ff6000786c0ff */
[----:B------:R-:W-:Y:S02]  /*40a0*/  @!UPT UIADD3 URZ, UPT, UPT, URZ, URZ, URZ ;  /* 0x000000fffffff290 */ /* 0x000fe4000fffe0ff */
[----:B------:R-:W-:Y:S02]  /*40b0*/  @P3 MOV R11, R20 ;  /* 0x00000014000b3202 */ /* 0x000fe40000000f00 */
[----:B------:R-:W-:Y:S01]  /*40c0*/  @P3 LOP3.LUT R10, R21, 0xffff, RZ, 0xc0, !PT ;  /* 0x0000ffff150a3812 */ /* 0x000fe200078ec0ff */
[----:B--2---:R-:W-:Y:S06]  /*40d0*/  @!P0 BRA `(.L_x_71) ;  /* 0x0000000000a48947 */ /* 0x004fec0003800000 */
[-C--:B-1----:R-:W-:Y:S01]  /*40e0*/  IMAD.HI.U32 R0, R19, R7.reuse, RZ ;  /* 0x0000000713007227 */ /* 0x082fe200078e00ff */
[----:B------:R-:W-:Y:S02]  /*40f0*/  ISETP.NE.AND P0, PT, R6, 0x1, PT ;  /* 0x000000010600780c */ /* 0x000fe40003f05270 */
[----:B------:R-:W-:Y:S01]  /*4100*/  ISETP.NE.AND P2, PT, R26, 0x1, PT ;  /* 0x000000011a00780c */ /* 0x000fe20003f45270 */
[----:B----4-:R-:W-:Y:S01]  /*4110*/  IMAD.HI.U32 R9, R24, R16, RZ ;  /* 0x0000001018097227 */ /* 0x010fe200078e00ff */
[----:B------:R-:W-:Y:S02]  /*4120*/  SHF.R.U32.HI R0, RZ, R18, R0 ;  /* 0x00000012ff007219 */ /* 0x000fe40000011600 */
[----:B------:R-:W-:Y:S01]  /*4130*/  ISETP.NE.AND P4, PT, R3, 0x1, PT ;  /* 0x000000010300780c */ /* 0x000fe20003f85270 */
[----:B------:R-:W-:Y:S01]  /*4140*/  IMAD.HI.U32 R13, R10, R7, RZ ;  /* 0x000000070a0d7227 */ /* 0x000fe200078e00ff */
[----:B------:R-:W-:Y:S02]  /*4150*/  SHF.R.U32.HI R9, RZ, R17, R9 ;  /* 0x00000011ff097219 */ /* 0x000fe40000011609 */
[----:B------:R-:W-:Y:S01]  /*4160*/  SEL R0, R19, R0, !P0 ;  /* 0x0000000013007207 */ /* 0x000fe20004000000 */
[----:B------:R-:W-:Y:S01]  /*4170*/  IMAD.HI.U32 R12, R11, R16, RZ ;  /* 0x000000100b0c7227 */ /* 0x000fe200078e00ff */
[----:B------:R-:W-:Y:S03]  /*4180*/  SEL R9, R24, R9, !P4 ;  /* 0x0000000918097207 */ /* 0x000fe60006000000 */
[-C--:B------:R-:W-:Y:S01]  /*4190*/  IMAD.HI.U32 R8, R0, R4.reuse, RZ ;  /* 0x0000000400087227 */ /* 0x080fe200078e00ff */
[----:B------:R-:W-:Y:S03]  /*41a0*/  SHF.R.U32.HI R12, RZ, R17, R12 ;  /* 0x00000011ff0c7219 */ /* 0x000fe6000001160c */
[----:B------:R-:W-:Y:S01]  /*41b0*/  IMAD.HI.U32 R2, R9, R4, RZ ;  /* 0x0000000409027227 */ /* 0x000fe200078e00ff */
[-C--:B------:R-:W-:Y:S02]  /*41c0*/  @P2 SHF.R.U32.HI R0, RZ, R5.reuse, R8 ;  /* 0x00000005ff002219 */ /* 0x080fe40000011608 */
[----:B------:R-:W-:Y:S02]  /*41d0*/  SHF.R.U32.HI R8, RZ, R18, R13 ;  /* 0x00000012ff087219 */ /* 0x000fe4000001160d */
[----:B------:R-:W-:Y:S01]  /*41e0*/  @P2 SHF.R.U32.HI R9, RZ, R5, R2 ;  /* 0x00000005ff092219 */ /* 0x000fe20000011602 */
[----:B------:R-:W-:Y:S01]  /*41f0*/  IMAD R0, R26, R0, RZ ;  /* 0x000000001a007224 */ /* 0x000fe200078e02ff */
[----:B------:R-:W-:Y:S02]  /*4200*/  SEL R8, R10, R8, !P0 ;  /* 0x000000080a087207 */ /* 0x000fe40004000000 */
[----:B------:R-:W-:Y:S01]  /*4210*/  SEL R2, R11, R12, !P4 ;  /* 0x0000000c0b027207 */ /* 0x000fe20006000000 */
[----:B------:R-:W-:Y:S01]  /*4220*/  IMAD R12, R26, R9, RZ ;  /* 0x000000091a0c7224 */ /* 0x000fe200078e02ff */
[C---:B------:R-:W-:Y:S01]  /*4230*/  ISETP.GE.AND P0, PT, R8.reuse, R0, PT ;  /* 0x000000000800720c */ /* 0x040fe20003f06270 */
[----:B------:R-:W-:Y:S03]  /*4240*/  IMAD.HI.U32 R0, R8, R4, RZ ;  /* 0x0000000408007227 */ /* 0x000fe600078e00ff */
[----:B------:R-:W-:Y:S02]  /*4250*/  ISETP.GE.OR P0, PT, R2, R12, P0 ;  /* 0x0000000c0200720c */ /* 0x000fe40000706670 */
[-C--:B------:R-:W-:Y:S04]  /*4260*/  SHF.R.U32.HI R0, RZ, R5.reuse, R0 ;  /* 0x00000005ff007219 */ /* 0x080fe80000011600 */
[----:B------:R-:W-:Y:S05]  /*4270*/  SEL R13, R8, R0, !P2 ;  /* 0x00000000080d7207 */ /* 0x000fea0005000000 */
[----:B------:R-:W-:Y:S02]  /*4280*/  IMAD.MOV R12, RZ, RZ, -R13 ;  /* 0x000000ffff0c7224 */ /* 0x000fe400078e0a0d */
[----:B------:R-:W-:Y:S04]  /*4290*/  @!P0 IMAD.HI.U32 R0, R2, R4, RZ ;  /* 0x0000000402008227 */ /* 0x000fe800078e00ff */
[----:B------:R-:W-:Y:S01]  /*42a0*/  IMAD R12, R26, R12, R8 ;  /* 0x0000000c1a0c7224 */ /* 0x000fe200078e0208 */
[----:B------:R-:W-:Y:S04]  /*42b0*/  @!P0 SHF.R.U32.HI R0, RZ, R5, R0 ;  /* 0x00000005ff008219 */ /* 0x000fe80000011600 */
[----:B------:R-:W-:Y:S04]  /*42c0*/  @!P0 SEL R0, R2, R0, !P2 ;  /* 0x0000000002008207 */ /* 0x000fe80005000000 */
[----:B------:R-:W-:Y:S01]  /*42d0*/  @!P0 IADD3 R13, PT, PT, R13, -R0, RZ ;  /* 0x800000000d0d8210 */ /* 0x000fe20007ffe0ff */
[----:B------:R-:W-:Y:S01]  /*42e0*/  @!P0 IMAD R0, R9, R12, R0 ;  /* 0x0000000c09008224 */ /* 0x000fe200078e0200 */
[----:B------:R-:W-:Y:S01]  /*42f0*/  IADD3 R9, PT, PT, -R8, RZ, RZ ;  /* 0x000000ff08097210 */ /* 0x000fe20007ffe1ff */
[--C-:B------:R-:W-:Y:S02]  /*4300*/  IMAD.MOV R12, RZ, RZ, -R2.reuse ;  /* 0x000000ffff0c7224 */ /* 0x100fe400078e0a02 */
[----:B------:R-:W-:Y:S02]  /*4310*/  @!P0 IMAD R8, R13, R26, R2 ;  /* 0x0000001a0d088224 */ /* 0x000fe400078e0202 */
[----:B------:R-:W-:Y:S02]  /*4320*/  @!P0 IMAD.MOV.U32 R2, RZ, RZ, R0 ;  /* 0x000000ffff028224 */ /* 0x000fe400078e0000 */
[----:B------:R-:W-:Y:S02]  /*4330*/  IMAD R11, R3, R12, R11 ;  /* 0x0000000c030b7224 */ /* 0x000fe400078e020b */
[----:B------:R-:W-:Y:S02]  /*4340*/  IMAD R10, R6, R9, R10 ;  /* 0x00000009060a7224 */ /* 0x000fe400078e020a */
[----:B------:R-:W-:Y:S02]  /*4350*/  IMAD R11, R2, R3, R11 ;  /* 0x00000003020b7224 */ /* 0x000fe400078e020b */
[----:B------:R-:W-:Y:S02]  /*4360*/  IMAD R10, R8, R6, R10 ;  /* 0x00000006080a7224 */ /* 0x000fe400078e020a */
.L_x_71:
[----:B------:R-:W-:Y:S05]  /*4370*/  BRA.U UP1, `(.L_x_72) ;  /* 0x0000000101107547 */ /* 0x000fea000b800000 */
[----:B------:R-:W-:Y:S04]  /*4380*/  MOV R2, UR6 ;  /* 0x0000000600027c02 */ /* 0x000fe80008000f00 */
[----:B------:R-:W-:Y:S04]  /*4390*/  SHF.L.U32 R2, R2, 0x1f, RZ ;  /* 0x0000001f02027819 */ /* 0x000fe800000006ff */
[----:B------:R-:W2:Y:S02]  /*43a0*/  SYNCS.PHASECHK.TRANS64.TRYWAIT P0, [UR7+0x98], R2 ;  /* 0x00009802ff0075a7 */ /* 0x000ea40008001107 */
[----:B--2---:R-:W-:Y:S05]  /*43b0*/  @!P0 BRA `(.L_x_73) ;  /* 0x0000003400188947 */ /* 0x004fea0003800000 */
.L_x_72:
[----:B------:R-:W-:Y:S02]  /*43c0*/  R2UR UR11, R15 ;  /* 0x000000000f0b72ca */ /* 0x000fe400000e0000 */
[----:B------:R-:W-:Y:S02]  /*43d0*/  R2UR UR10, R14 ;  /* 0x000000000e0a72ca */ /* 0x000fe400000e0000 */
[----:B------:R-:W-:Y:S04]  /*43e0*/  ISETP.NE.U32.AND P2, PT, RZ, UR4, PT ;  /* 0x00000004ff007c0c */ /* 0x000fe8000bf45070 */
[----:B------:R-:W-:Y:S05]  /*43f0*/  ISETP.NE.AND.EX P2, PT, RZ, UR5, PT, P2 ;  /* 0x00000005ff007c0c */ /* 0x000fea000bf45320 */
[----:B------:R-:W-:Y:S02]  /*4400*/  USHF.L.U32 UR11, UR11, 0x6, URZ ;  /* 0x000000060b0b7899 */ /* 0x000fe400080006ff */
[----:B------:R-:W-:Y:S01]  /*4410*/  USHF.L.U32 UR10, UR10, 0x6, URZ ;  /* 0x000000060a0a7899 */ /* 0x000fe200080006ff */
[----:B------:R-:W-:Y:S11]  /*4420*/  BRA.U !UP4, `(.L_x_74) ;  /* 0x000000010c347547 */ /* 0x000ff6000b800000 */
[----:B------:R-:W-:Y:S01]  /*4430*/  UPLOP3.LUT UP0, UPT, UPT, UPT, UP3, 0x80, 0x8 ;  /* 0x000000000008789c */ /* 0x000fe20003f0f030 */
[----:B--2---:R-:W-:Y:S02]  /*4440*/  HFMA2 R0, -RZ, RZ, 0, 5.9604644775390625e-08 ;  /* 0x00000001ff007431 */ /* 0x004fe400000001ff */
[----:B------:R-:W-:Y:S03]  /*4450*/  IMAD.MOV.U32 R64, RZ, RZ, 0x1 ;  /* 0x00000001ff407424 */ /* 0x000fe600078e00ff */
[----:B------:R-:W-:Y:S05]  /*4460*/  PLOP3.LUT P0, PT, PT, PT, UP0, 0x80, 0x8 ;  /* 0x000000000008781c */ /* 0x000fea0003f0f008 */
[----:B------:R-:W2:Y:S01]  /*4470*/  @UP0 LDCU.64 UR14, c[0x0][0x888] ;  /* 0x00011100ff0e07ac */ /* 0x000ea20008000a00 */
[----:B------:R-:W-:Y:S07]  /*4480*/  @UP0 UIMAD UR8, UR36, UR4, URZ ;  /* 0x00000004240802a4 */ /* 0x000fee000f8e02ff */
[----:B------:R-:W-:Y:S01]  /*4490*/  @!P0 PRMT R64, R0, 0x7610, R64 ;  /* 0x0000761000408816 */ /* 0x000fe20000000040 */
[----:B--2---:R-:W-:Y:S03]  /*44a0*/  @UP0 UIMAD.WIDE UR14, UR8, 0x4, UR14 ;  /* 0x00000004080e08a5 */ /* 0x004fe6000f8e020e */
[----:B------:R-:W2:Y:S03]  /*44b0*/  @!UP0 LDCU UR8, c[0x0][0x880] ;  /* 0x00011000ff0887ac */ /* 0x000ea60008000800 */
[----:B------:R-:W-:Y:S01]  /*44c0*/  IMAD.U32 R8, RZ, RZ, UR14 ;  /* 0x0000000eff087e24 */ /* 0x000fe2000f8e00ff */
[----:B------:R-:W-:Y:S05]  /*44d0*/  MOV R9, UR15 ;  /* 0x0000000f00097c02 */ /* 0x000fea0008000f00 */
[----:B-----5:R3:W5:Y:S02]  /*44e0*/  @P0 LDG.E R35, desc[UR46][R8.64] ;  /* 0x0000002e08230981 */ /* 0x020764000c1e1900 */
[----:B--23--:R-:W-:Y:S07]  /*44f0*/  @!P0 IMAD.U32 R35, RZ, RZ, UR8 ;  /* 0x00000008ff238e24 */ /* 0x00cfee000f8e00ff */
.L_x_74:
[----:B-----5:R-:W-:Y:S01]  /*4500*/  @!P2 FSETP.EQ.AND P0, PT, R35, RZ, PT ;  /* 0x000000ff2300a20b */ /* 0x020fe20003f02000 */
[----:B------:R-:W-:Y:S01]  /*4510*/  @!UPT UIADD3 URZ, UPT, UPT, URZ, URZ, URZ ;  /* 0x000000fffffff290 */ /* 0x000fe2000fffe0ff */
[----:B------:R-:W-:Y:S11]  /*4520*/  @!P2 BRA `(.L_x_75) ;  /* 0x000000000014a947 */ /* 0x000ff60003800000 */
[----:B------:R-:W-:Y:S02]  /*4530*/  LOP3.LUT P2, RZ, R64, 0xff, RZ, 0xc0, !PT ;  /* 0x000000ff40ff7812 */ /* 0x000fe4000784c0ff */
[----:B------:R-:W-:Y:S04]  /*4540*/  PLOP3.LUT P0, PT, PT, PT, UP0, 0x80, 0x8 ;  /* 0x000000000008781c */ /* 0x000fe80003f0f008 */
[----:B------:R-:W-:Y:S07]  /*4550*/  PLOP3.LUT P0, PT, P0, PT, PT, 0x8, 0x80 ;  /* 0x000000000080781c */ /* 0x000fee000070e170 */
[----:B------:R-:W-:Y:S11]  /*4560*/  @P2 FSETP.EQ.AND P0, PT, R35, RZ, PT ;  /* 0x000000ff2300220b */ /* 0x000ff60003f02000 */
[----:B------:R-:W-:Y:S02]  /*4570*/  @!UPT UIADD3 URZ, UPT, UPT, URZ, URZ, URZ ;  /* 0x000000fffffff290 */ /* 0x000fe4000fffe0ff */
.L_x_75:
[----:B------:R-:W-:Y:S01]  /*4580*/  ULEA UR15, UR13, UR7, 0x3 ;  /* 0x000000070d0f7291 */ /* 0x000fe2000f8e18ff */
[----:B------:R-:W-:Y:S02]  /*4590*/  SHF.L.U32 R9, R32, 0x1f, RZ ;  /* 0x0000001f20097819 */ /* 0x000fe400000006ff */
[----:B------:R-:W-:Y:S04]  /*45a0*/  ELECT P4, URZ, PT ;  /* 0x0000000000ff782f */ /* 0x000fe80003880000 */
[----:B------:R-:W-:Y:S02]  /*45b0*/  PLOP3.LUT P4, PT, P0, P4, PT, 0xf2, 0x2f ;  /* 0x00000000002f781c */ /* 0x000fe40000789e72 */
[----:B------:R-:W3:Y:S11]  /*45c0*/  SYNCS.PHASECHK.TRANS64.TRYWAIT P2, [UR15+0x78], R9 ;  /* 0x00007809ff0075a7 */ /* 0x000ef6000804110f */
[----:B-1----:R-:W-:Y:S05]  /*45d0*/  @!P4 IADD3 R8, P0, PT, R30, 0x580, RZ ;  /* 0x000005801e08c810 */ /* 0x002fea0007f1e0ff */
[----:B--2---:R-:W-:Y:S01]  /*45e0*/  @!P4 IMAD.X R2, RZ, RZ, R31, P0 ;  /* 0x000000ffff02c224 */ /* 0x004fe200000e061f */
[----:B---3--:R-:W-:Y:S07]  /*45f0*/  @!P2 BRA `(.L_x_76) ;  /* 0x0000003000a0a947 */ /* 0x008fee0003800000 */
.L_x_151:
[----:B------:R-:W2:Y:S01]  /*4600*/  LDC.64 R12, c[0x0][0xb18] ;  /* 0x0002c600ff0c7b82 */ /* 0x000ea20000000a00 */
[----:B------:R-:W-:Y:S01]  /*4610*/  @!P4 R2UR UR8, R2 ;  /* 0x000000000208c2ca */ /* 0x000fe200000e0000 */
[----:B------:R-:W-:Y:S01]  /*4620*/  VOTEU.ALL UP2, P4 ;  /* 0x0000000000ff7886 */ /* 0x000fe20002040000 */
[----:B------:R-:W-:Y:S01]  /*4630*/  @!P4 R2UR UR9, R8 ;  /* 0x000000000809c2ca */ /* 0x000fe200000e0000 */
[----:B------:R-:W-:Y:S01]  /*4640*/  VOTEU.ALL UP1, P4 ;  /* 0x0000000000ff7886 */ /* 0x000fe20002020000 */
[----:B-1----:R-:W-:Y:S03]  /*4650*/  @!P4 IMAD.MOV.U32 R0, RZ, RZ, 0x2000 ;  /* 0x00002000ff00c424 */ /* 0x002fe600078e00ff */
[----:B------:R-:W1:Y:S01]  /*4660*/  @!P1 LDC R2, c[0x0][0xb0c] ;  /* 0x0002c300ff029b82 */ /* 0x000e620000000800 */
[----:B------:R-:W-:Y:S01]  /*4670*/  UMOV UR20, 0x0 ;  /* 0x0000000000147882 */ /* 0x000fe20000000000 */
[----:B------:R-:W-:Y:S01]  /*4680*/  UMOV UR21, 0x10000000 ;  /* 0x1000000000157882 */ /* 0x000fe20000000000 */
[----:B------:R-:W-:Y:S01]  /*4690*/  UMOV UR12, UR36 ;  /* 0x00000024000c7c82 */ /* 0x000fe20008000000 */
[----:B------:R-:W-:Y:S01]  /*46a0*/  UIADD3 UR14, UPT, UPT, UR13, 0x1, URZ ;  /* 0x000000010d0e7890 */ /* 0x000fe2000fffe0ff */
[----:B------:R-:W-:Y:S01]  /*46b0*/  @P3 SHF.R.U32.HI R27, RZ, 0x10, R21 ;  /* 0x00000010ff1b3819 */ /* 0x000fe20000011615 */
[----:B------:R-:W-:Y:S02]  /*46c0*/  VIADD R29, R29, 0x1 ;  /* 0x000000011d1d7836 */ /* 0x000fe40000000000 */
[----:B------:R-:W-:Y:S01]  /*46d0*/  IMAD.U32 R9, RZ, RZ, UR8 ;  /* 0x00000008ff097e24 */ /* 0x000fe2000f8e00ff */
[----:B------:R-:W-:Y:S01]  /*46e0*/  @!UP2 ULEA UR8, UR13, UR7, 0xd ;  /* 0x000000070d08a291 */ /* 0x000fe2000f8e68ff */
[----:B------:R-:W-:Y:S01]  /*46f0*/  IMAD.U32 R8, RZ, RZ, UR9 ;  /* 0x00000009ff087e24 */ /* 0x000fe2000f8e00ff */
[----:B------:R-:W-:Y:S02]  /*4700*/  UIADD3 UR9, UPT, UPT, UR15, 0x60, URZ ;  /* 0x000000600f097890 */ /* 0x000fe4000fffe0ff */
[----:B------:R-:W-:Y:S01]  /*4710*/  @!P4 R2UR UR19, R9 ;  /* 0x000000000913c2ca */ /* 0x000fe200000e0000 */
[----:B------:R-:W-:Y:S01]  /*4720*/  @!UP2 UIADD3 UR8, UPT, UPT, UR8, 0x400, URZ ;  /* 0x000004000808a890 */ /* 0x000fe2000fffe0ff */
[----:B------:R-:W-:Y:S01]  /*4730*/  @!P4 R2UR UR18, R8 ;  /* 0x000000000812c2ca */ /* 0x000fe200000e0000 */
[----:B------:R-:W-:Y:S01]  /*4740*/  UISETP.NE.AND UP5, UPT, UR14, 0x3, UPT ;  /* 0x000000030e00788c */ /* 0x000fe2000bfa5270 */
[----:B------:R-:W3:Y:S01]  /*4750*/  LDC.64 R8, c[0x0][0xb10] ;  /* 0x0002c400ff087b82 */ /* 0x000ee20000000a00 */
[----:B------:R-:W-:Y:S02]  /*4760*/  UPRMT UR16, UR37, 0x654, UR9 ;  /* 0x0000065425107896 */ /* 0x000fe40008000009 */
[----:B------:R-:W-:Y:S02]  /*4770*/  USEL UR17, URZ, 0x1, UP5 ;  /* 0x00000001ff117887 */ /* 0x000fe4000a800000 */
[----:B------:R-:W-:Y:S04]  /*4780*/  USEL UR14, UR14, URZ, UP5 ;  /* 0x000000ff0e0e7287 */ /* 0x000fe8000a800000 */
[----:B------:R-:W-:Y:S01]  /*4790*/  ULEA UR13, UR14, UR7, 0x3 ;  /* 0x000000070e0d7291 */ /* 0x000fe2000f8e18ff */
[----:B------:R-:W-:Y:S01]  /*47a0*/  LOP3.LUT R32, R32, UR17, RZ, 0x3c, !PT ;  /* 0x0000001120207c12 */ /* 0x000fe2000f8e3cff */
[----:B------:R1:W-:Y:S01]  /*47b0*/  @!UP1 UTMALDG.3D [UR8], [UR18], desc[UR20] ;  /* 0x00001408120095b4 */ /* 0x0003e20008011000 */
[----:B------:R5:W-:Y:S02]  /*47c0*/  @!P4 SYNCS.ARRIVE.TRANS64.RED.A0TR RZ, [UR15+0x60], R0 ;  /* 0x00006000ffffc9a7 */ /* 0x000be4000830040f */
[----:B------:R-:W-:Y:S01]  /*47d0*/  SHF.L.U32 R14, R32, 0x1f, RZ ;  /* 0x0000001f200e7819 */ /* 0x000fe200000006ff */
[C---:B---3--:R-:W-:Y:S01]  /*47e0*/  @!P1 IMAD.HI.U32 R8, R11.reuse, R8, RZ ;  /* 0x000000080b089227 */ /* 0x048fe200078e00ff */
[----:B--2---:R-:W-:Y:S02]  /*47f0*/  @!P1 ISETP.NE.AND P0, PT, R12, 0x1, PT ;  /* 0x000000010c00980c */ /* 0x004fe40003f05270 */
[----:B-1----:R-:W-:Y:S01]  /*4800*/  @!P1 ISETP.NE.AND P2, PT, R2, 0x1, PT ;  /* 0x000000010200980c */ /* 0x002fe20003f45270 */
[----:B------:R-:W-:Y:S01]  /*4810*/  SYNCS.ARRIVE.TRANS64.RED.A1T0 RZ, [UR16], RZ ;  /* 0x000000ffffff79a7 */ /* 0x000fe20008100410 */
[C---:B------:R-:W-:Y:S01]  /*4820*/  @!P1 IMAD.HI.U32 R13, R10.reuse, R13, RZ ;  /* 0x0000000d0a0d9227 */ /* 0x040fe200078e00ff */
[----:B------:R-:W-:Y:S04]  /*4830*/  @!P1 SHF.R.U32.HI R8, RZ, R9, R8 ;  /* 0x00000009ff089219 */ /* 0x000fe80000011608 */
[----:B------:R-:W-:Y:S01]  /*4840*/  @!P1 SEL R8, R11, R8, !P2 ;  /* 0x000000080b089207 */ /* 0x000fe20005000000 */
[----:B------:R-:W1:Y:S01]  /*4850*/  SYNCS.PHASECHK.TRANS64.TRYWAIT P5, [UR13+0x78], R14 ;  /* 0x0000780eff0075a7 */ /* 0x000e6200080a110d */
[----:B-----5:R-:W2:Y:S02]  /*4860*/  @!P1 LDC R0, c[0x0][0xb20] ;  /* 0x0002c800ff009b82 */ /* 0x020ea40000000800 */
[----:B--2---:R-:W-:Y:S04]  /*4870*/  @!P1 SHF.R.U32.HI R0, RZ, R0, R13 ;  /* 0x00000000ff009219 */ /* 0x004fe8000001160d */
[----:B------:R-:W-:Y:S05]  /*4880*/  @!P1 SEL R9, R10, R0, !P0 ;  /* 0x000000000a099207 */ /* 0x000fea0004000000 */
[----:B------:R-:W-:Y:S02]  /*4890*/  @!P1 IMAD.IADD R0, R9, 0x1, -R8 ;  /* 0x0000000109009824 */ /* 0x000fe400078e0a08 */
[----:B------:R-:W-:Y:S02]  /*48a0*/  @!P1 IMAD.IADD R8, R8, 0x1, -R9 ;  /* 0x0000000108089824 */ /* 0x000fe400078e0a09 */
[----:B------:R-:W-:Y:S02]  /*48b0*/  @!P1 IMAD R11, R0, R2, R11 ;  /* 0x00000002000b9224 */ /* 0x000fe400078e020b */
[----:B------:R-:W-:Y:S01]  /*48c0*/  @!P1 IMAD R10, R8, R12, R10 ;  /* 0x0000000c080a9224 */ /* 0x000fe200078e020a */
[----:B-1----:R-:W-:Y:S06]  /*48d0*/  @!P5 BRA `(.L_x_77) ;  /* 0x000000300000d947 */ /* 0x002fec0003800000 */
.L_x_153:
[----:B------:R-:W-:Y:S01]  /*48e0*/  @!P4 IADD3 R2, P0, PT, R30, 0x580, RZ ;  /* 0x000005801e02c810 */ /* 0x000fe20007f1e0ff */
[----:B------:R-:W-:Y:S01]  /*48f0*/  UMOV UR18, 0x0 ;  /* 0x0000000000127882 */ /* 0x000fe20000000000 */
[----:B------:R-:W-:Y:S01]  /*4900*/  UMOV UR19, 0x10000000 ;  /* 0x1000000000137882 */ /* 0x000fe20000000000 */
[----:B------:R-:W-:Y:S01]  /*4910*/  VOTEU.ALL UP1, P4 ;  /* 0x0000000000ff7886 */ /* 0x000fe20002020000 */
[----:B------:R-:W-:Y:S01]  /*4920*/  @!P4 R2UR UR9, R2 ;  /* 0x000000000209c2ca */ /* 0x000fe200000e0000 */
[----:B-1----:R-:W-:Y:S01]  /*4930*/  @!P4 IMAD.X R0, RZ, RZ, R31, P0 ;  /* 0x000000ffff00c224 */ /* 0x002fe200000e061f */
[----:B------:R-:W-:Y:S01]  /*4940*/  UMOV UR12, UR36 ;  /* 0x00000024000c7c82 */ /* 0x000fe20008000000 */
[----:B------:R-:W-:Y:S01]  /*4950*/  @P3 R2UR UR36, R27 ;  /* 0x000000001b2432ca */ /* 0x000fe200000e0000 */
[----:B------:R-:W-:Y:S01]  /*4960*/  @!UP1 ULEA UR15, UR14, UR7, 0xd ;  /* 0x000000070e0f9291 */ /* 0x000fe2000f8e68ff */
[----:B------:R-:W-:Y:S01]  /*4970*/  ISETP.NE.AND P0, PT, R29, 0x2, PT ;  /* 0x000000021d00780c */ /* 0x000fe20003f05270 */
[----:B------:R-:W-:Y:S01]  /*4980*/  @!UP1 UIADD3 UR10, UPT, UPT, UR10, 0x20, URZ ;  /* 0x000000200a0a9890 */ /* 0x000fe2000fffe0ff */
[----:B------:R-:W-:Y:S01]  /*4990*/  @!P4 R2UR UR8, R0 ;  /* 0x000000000008c2ca */ /* 0x000fe200000e0000 */
[----:B------:R-:W-:Y:S01]  /*49a0*/  IMAD.IADD R14, R10, 0x1, R62 ;  /* 0x000000010a0e7824 */ /* 0x000fe200078e023e */
[----:B------:R-:W-:Y:S01]  /*49b0*/  SEL R0, RZ, 0x1, P0 ;  /* 0x00000001ff007807 */ /* 0x000fe20000000000 */
[----:B------:R-:W-:Y:S01]  /*49c0*/  IMAD.IADD R15, R11, 0x1, R63 ;  /* 0x000000010b0f7824 */ /* 0x000fe200078e023f */
[----:B------:R-:W-:Y:S02]  /*49d0*/  SEL R29, R29, RZ, P0 ;  /* 0x000000ff1d1d7207 */ /* 0x000fe40000000000 */
[----:B------:R-:W-:Y:S01]  /*49e0*/  IMAD.U32 R8, RZ, RZ, UR9 ;  /* 0x00000009ff087e24 */ /* 0x000fe2000f8e00ff */
[----:B------:R-:W-:Y:S01]  /*49f0*/  UIADD3 UR9, UPT, UPT, UR13, 0x60, URZ ;  /* 0x000000600d097890 */ /* 0x000fe2000fffe0ff */
[----:B------:R-:W-:Y:S03]  /*4a00*/  LOP3.LUT R28, R28, R0, RZ, 0x3c, !PT ;  /* 0x000000001c1c7212 */ /* 0x000fe600078e3cff */
[----:B------:R-:W-:Y:S02]  /*4a10*/  @!P4 R2UR UR16, R8 ;  /* 0x000000000810c2ca */ /* 0x000fe400000e0000 */
[----:B------:R-:W-:Y:S01]  /*4a20*/  IMAD.U32 R9, RZ, RZ, UR8 ;  /* 0x00000008ff097e24 */ /* 0x000fe2000f8e00ff */
[----:B------:R-:W-:Y:S01]  /*4a30*/  @!UP1 UIADD3 UR8, UPT, UPT, UR15, 0x400, URZ ;  /* 0x000004000f089890 */ /* 0x000fe2000fffe0ff */
[----:B------:R-:W-:Y:S01]  /*4a40*/  VOTEU.ALL UP1, P4 ;  /* 0x0000000000ff7886 */ /* 0x000fe20002020000 */
[----:B------:R-:W-:Y:S02]  /*4a50*/  UPRMT UR15, UR37, 0x654, UR9 ;  /* 0x00000654250f7896 */ /* 0x000fe40008000009 */
[----:B------:R-:W-:Y:S11]  /*4a60*/  @!P4 R2UR UR17, R9 ;  /* 0x000000000911c2ca */ /* 0x000ff600000e0000 */
[----:B------:R-:W-:Y:S02]  /*4a70*/  @!UPT UIADD3 URZ, UPT, UPT, URZ, URZ, URZ ;  /* 0x000000fffffff290 */ /* 0x000fe4000fffe0ff */
[----:B------:R2:W-:Y:S01]  /*4a80*/  @!UP1 UTMALDG.3D [UR8], [UR16], desc[UR18] ;  /* 0x00001208100095b4 */ /* 0x0005e20008011000 */
[----:B------:R2:W-:Y:S01]  /*4a90*/  @!P4 SYNCS.ARRIVE.TRANS64.RED.A0TR RZ, [UR13+0x60], R25 ;  /* 0x00006019ffffc9a7 */ /* 0x0005e2000830040d */
[----:B------:R-:W-:Y:S04]  /*4aa0*/  UIADD3 UR13, UPT, UPT, UR14, 0x1, URZ ;  /* 0x000000010e0d7890 */ /* 0x000fe8000fffe0ff */
[----:B------:R-:W-:Y:S04]  /*4ab0*/  UISETP.NE.AND UP1, UPT, UR13, 0x3, UPT ;  /* 0x000000030d00788c */ /* 0x000fe8000bf25270 */
[----:B------:R-:W-:Y:S02]  /*4ac0*/  USEL UR14, URZ, 0x1, UP1 ;  /* 0x00000001ff0e7887 */ /* 0x000fe40008800000 */
[----:B------:R-:W-:Y:S02]  /*4ad0*/  USEL UR13, UR13, URZ, UP1 ;  /* 0x000000ff0d0d7287 */ /* 0x000fe40008800000 */
[----:B------:R-:W-:Y:S02]  /*4ae0*/  UPLOP3.LUT UP1, UPT, UPT, UPT, UPT, 0x80, 0x8 ;  /* 0x000000000008789c */ /* 0x000fe40003f2f070 */
[----:B------:R-:W-:Y:S01]  /*4af0*/  LOP3.LUT R32, R32, UR14, RZ, 0x3c, !PT ;  /* 0x0000000e20207c12 */ /* 0x000fe2000f8e3cff */
[----:B------:R-:W-:Y:S01]  /*4b00*/  SYNCS.ARRIVE.TRANS64.RED.A1T0 RZ, [UR15], RZ ;  /* 0x000000ffffff79a7 */ /* 0x000fe2000810040f */
[----:B------:R-:W-:Y:S07]  /*4b10*/  @P3 BRA `(.L_x_78) ;  /* 0xfffffff4001c3947 */ /* 0x000fee000383ffff */
[----:B------:R-:W-:Y:S01]  /*4b20*/  UIADD3 UR7, UPT, UPT, UR7, 0x78, URZ ;  /* 0x0000007807077890 */ /* 0x000fe2000fffe0ff */
[----:B------:R-:W-:-:S03]  /*4b30*/  SHF.L.U32 R2, R32, 0x1f, RZ ;  /* 0x0000001f20027819 */ /* 0x000fc600000006ff */
[----:B------:R-:W-:-:S09]  /*4b40*/  ULEA UR4, UR13, UR7, 0x3 ;  /* 0x000000070d047291 */ /* 0x000fd2000f8e18ff */
[----:B------:R-:W1:Y:S02]  /*4b50*/  SYNCS.PHASECHK.TRANS64.TRYWAIT P0, [UR4], R2 ;  /* 0x00000002ff0075a7 */ /* 0x000e640008001104 */
[----:B-1----:R-:W-:Y:S05]  /*4b60*/  @!P0 BRA `(.L_x_79) ;  /* 0x0000002c00748947 */ /* 0x002fea0003800000 */
.L_x_155:
        /* <DEDUP_REMOVED lines=9> */
.L_x_157:
[----:B------:R-:W-:-:S04]  /*4c00*/  UIADD3 UR5, UPT, UPT, UR5, 0x1, URZ ;  /* 0x0000000105057890 */ /* 0x000fc8000fffe0ff */
[----:B------:R-:W-:-:S04]  /*4c10*/  UISETP.NE.AND UP0, UPT, UR5, 0x3, UPT ;  /* 0x000000030500788c */ /* 0x000fc8000bf05270 */
[----:B------:R-:W-:Y:S02]  /*4c20*/  USEL UR4, URZ, 0x1, UP0 ;  /* 0x00000001ff047887 */ /* 0x000fe40008000000 */
[----:B------:R-:W-:-:S04]  /*4c30*/  USEL UR5, UR5, URZ, UP0 ;  /* 0x000000ff05057287 */ /* 0x000fc80008000000 */
[----:B------:R-:W-:Y:S01]  /*4c40*/  ULEA UR5, UR5, UR7, 0x3 ;  /* 0x0000000705057291 */ /* 0x000fe2000f8e18ff */
[----:B-1----:R-:W-:-:S04]  /*4c50*/  LOP3.LUT R2, R32, UR4, RZ, 0x3c, !PT ;  /* 0x0000000420027c12 */ /* 0x002fc8000f8e3cff */
[----:B------:R-:W-:Y:S01]  /*4c60*/  SHF.L.U32 R2, R2, 0x1f, RZ ;  /* 0x0000001f02027819 */ /* 0x000fe200000006ff */
[----:B------:R-:W-:-:S07]  /*4c70*/  IMAD.U32 R0, RZ, RZ, UR5 ;  /* 0x00000005ff007e24 */ /* 0x000fce000f8e00ff */
.L_x_81:
[----:B-1----:R1:W3:Y:S02]  /*4c80*/  SYNCS.PHASECHK.TRANS64.TRYWAIT P0, [R0+URZ], R2 ;  /* 0x00000002000075a7 */ /* 0x0022e400080011ff */
[----:B---3--:R-:W-:Y:S05]  /*4c90*/  @!P0 NANOSLEEP.SYNCS 0x989680 ;  /* 0x009896800000895d */ /* 0x008fea0003900000 */
[----:B------:R-:W3:Y:S02]  /*4ca0*/  @!P0 SYNCS.PHASECHK.TRANS64 P0, [R0+URZ], R2 ;  /* 0x00000002000085a7 */ /* 0x000ee400080010ff */
[----:B--23--:R-:W-:Y:S05]  /*4cb0*/  @P0 EXIT ;  /* 0x000000000000094d */ /* 0x00cfea0003800000 */
[----:B------:R-:W-:Y:S05]  /*4cc0*/  BRA `(.L_x_81) ;  /* 0xfffffffc00ec7947 */ /* 0x000fea000383ffff */
.L_x_69:
[----:B------:R-:W-:-:S06]  /*4cd0*/  UISETP.GE.AND UP1, UPT, UR8, 0x4, UPT ;  /* 0x000000040800788c */ /* 0x000fcc000bf26270 */
[----:B------:R-:W-:-:S13]  /*4ce0*/  PLOP3.LUT P0, PT, PT, PT, UP1, 0x80, 0x8 ;  /* 0x000000000008781c */ /* 0x000fda0003f0f018 */
[----:B------:R-:W-:Y:S05]  /*4cf0*/  @!P0 EXIT ;  /* 0x000000000000894d */ /* 0x000fea0003800000 */
[----:B------:R-:W-:Y:S01]  /*4d00*/  BAR.SYNC.DEFER_BLOCKING 0x6, 0xa0 ;  /* 0x0182800000007b1d */ /* 0x000fe20000010000 */
[C---:B------:R-:W-:Y:S01]  /*4d10*/  IMAD.SHL.U32 R4, R75.reuse, 0x20, RZ ;  /* 0x000000204b047824 */ /* 0x040fe200078e00ff */
[C---:B------:R-:W-:Y:S01]  /*4d20*/  R2P PR, R75.reuse, 0x6 ;  /* 0x000000064b007804 */ /* 0x040fe20000000000 */
[C---:B------:R-:W-:Y:S02]  /*4d30*/  IMAD.SHL.U32 R68, R75.reuse, 0x4, RZ ;  /* 0x000000044b447824 */ /* 0x040fe400078e00ff */
[C---:B------:R-:W-:Y:S01]  /*4d40*/  IMAD.U32 R32, R75.reuse, 0x10000, RZ ;  /* 0x000100004b207824 */ /* 0x040fe200078e00ff */
[----:B------:R-:W-:Y:S02]  /*4d50*/  UMOV UR48, 0x400 ;  /* 0x0000040000307882 */ /* 0x000fe40000000000 */
[----:B------:R-:W1:Y:S01]  /*4d60*/  LDC R67, c[0x0][0x370] ;  /* 0x0000dc00ff437b82 */ /* 0x000e620000000800 */
[----:B------:R-:W-:Y:S01]  /*4d70*/  ULEA UR48, UR37, UR48, 0x18 ;  /* 0x0000003025307291 */ /* 0x000fe2000f8ec0ff */
[C---:B------:R-:W-:Y:S01]  /*4d80*/  LOP3.LUT R3, R4.reuse, 0xe0, RZ, 0xc0, !PT ;  /* 0x000000e004037812 */ /* 0x040fe200078ec0ff */
[----:B------:R-:W-:Y:S01]  /*4d90*/  IMAD.SHL.U32 R2, R75, 0x10, RZ ;  /* 0x000000104b027824 */ /* 0x000fe200078e00ff */
[----:B------:R-:W-:Y:S01]  /*4da0*/  LOP3.LUT R4, R4, 0x100, RZ, 0xc0, !PT ;  /* 0x0000010004047812 */ /* 0x000fe200078ec0ff */
[----:B------:R-:W-:Y:S01]  /*4db0*/  IMAD.MOV.U32 R74, RZ, RZ, 0x8 ;  /* 0x00000008ff4a7424 */ /* 0x000fe200078e00ff */
[----:B------:R-:W-:Y:S01]  /*4dc0*/  LOP3.LUT R68, R3, 0x1c, R68, 0xf8, !PT ;  /* 0x0000001c03447812 */ /* 0x000fe200078ef844 */
[----:B------:R-:W-:Y:S01]  /*4dd0*/  IMAD.MOV.U32 R73, RZ, RZ, 0x10 ;  /* 0x00000010ff497424 */ /* 0x000fe200078e00ff */
[----:B------:R-:W2:Y:S01]  /*4de0*/  LDC R28, c[0x0][0xb0c] ;  /* 0x0002c300ff1c7b82 */ /* 0x000ea20000000800 */
[----:B------:R-:W-:Y:S01]  /*4df0*/  SHF.R.U32.HI R3, RZ, 0x2, R75 ;  /* 0x00000002ff037819 */ /* 0x000fe2000001164b */
[----:B------:R-:W-:Y:S01]  /*4e00*/  IMAD.MOV.U32 R31, RZ, RZ, RZ ;  /* 0x000000ffff1f7224 */ /* 0x000fe200078e00ff */
[----:B------:R-:W-:Y:S01]  /*4e10*/  LOP3.LUT R32, R32, 0x600000, RZ, 0xc0, !PT ;  /* 0x0060000020207812 */ /* 0x000fe200078ec0ff */
[----:B------:R-:W-:Y:S01]  /*4e20*/  IMAD.MOV.U32 R72, RZ, RZ, RZ ;  /* 0x000000ffff487224 */ /* 0x000fe200078e00ff */
[----:B------:R-:W-:Y:S01]  /*4e30*/  LOP3.LUT R2, R4, 0x600, R2, 0xf8, !PT ;  /* 0x0000060004027812 */ /* 0x000fe200078ef802 */
[----:B------:R-:W-:Y:S01]  /*4e40*/  IMAD.MOV.U32 R78, RZ, RZ, RZ ;  /* 0x000000ffff4e7224 */ /* 0x000fe200078e00ff */
[----:B------:R-:W-:Y:S01]  /*4e50*/  LOP3.LUT R68, R68, 0x4, R3, 0x78, !PT ;  /* 0x0000000444447812 */ /* 0x000fe200078e7803 */
[----:B------:R-:W4:Y:S01]  /*4e60*/  LDC R65, c[0x0][0xb20] ;  /* 0x0002c800ff417b82 */ /* 0x000f220000000800 */
[----:B------:R-:W3:Y:S01]  /*4e70*/  LDS R0, [UR48+0x150] ;  /* 0x00015030ff007984 */ /* 0x000ee20008000800 */
[----:B------:R-:W-:Y:S01]  /*4e80*/  LOP3.LUT R75, R75, 0x60, RZ, 0xc0, !PT ;  /* 0x000000604b4b7812 */ /* 0x000fe200078ec0ff */
[----:B------:R-:W-:Y:S01]  /*4e90*/  IMAD.MOV.U32 R71, RZ, RZ, RZ ;  /* 0x000000ffff477224 */ /* 0x000fe200078e00ff */
[----:B------:R-:W-:Y:S01]  /*4ea0*/  LOP3.LUT R68, R2, R68, RZ, 0xfc, !PT ;  /* 0x0000004402447212 */ /* 0x000fe200078efcff */
[----:B------:R-:W1:Y:S01]  /*4eb0*/  LDCU.64 UR54, c[0x0][0x348] ;  /* 0x00006900ff3677ac */ /* 0x000e620008000a00 */
[----:B------:R-:W-:-:S02]  /*4ec0*/  SEL R74, R74, 0xfffffff8, !P1 ;  /* 0xfffffff84a4a7807 */ /* 0x000fc40004800000 */
[----:B------:R-:W1:Y:S01]  /*4ed0*/  LDC R27, c[0x0][0xb30] ;  /* 0x0002cc00ff1b7b82 */ /* 0x000e620000000800 */
[----:B------:R-:W-:Y:S01]  /*4ee0*/  SEL R73, R73, 0xfffffff0, !P2 ;  /* 0xfffffff049497807 */ /* 0x000fe20005000000 */
[----:B------:R-:W1:Y:S01]  /*4ef0*/  LDCU.64 UR38, c[0x0][0x888] ;  /* 0x00011100ff2677ac */ /* 0x000e620008000a00 */
[----:B------:R-:W1:Y:S05]  /*4f00*/  LDCU.64 UR44, c[0x0][0x890] ;  /* 0x00011200ff2c77ac */ /* 0x000e6a0008000a00 */
[----:B------:R-:W1:Y:S01]  /*4f10*/  LDC.64 R60, c[0x0][0xb10] ;  /* 0x0002c400ff3c7b82 */ /* 0x000e620000000a00 */
[----:B------:R-:W-:Y:S01]  /*4f20*/  UMOV UR51, 0x1 ;  /* 0x0000000100337882 */ /* 0x000fe20000000000 */
[----:B------:R-:W-:Y:S01]  /*4f30*/  UMOV UR56, URZ ;  /* 0x000000ff00387c82 */ /* 0x000fe20008000000 */
[----:B------:R-:W-:Y:S01]  /*4f40*/  UIADD3 UR52, UPT, UPT, UR48, 0x400, URZ ;  /* 0x0000040030347890 */ /* 0x000fe2000fffe0ff */
[----:B------:R-:W-:Y:S01]  /*4f50*/  UMOV UR50, URZ ;  /* 0x000000ff00327c82 */ /* 0x000fe20008000000 */
[----:B------:R-:W-:-:S03]  /*4f60*/  UMOV UR49, URZ ;  /* 0x000000ff00317c82 */ /* 0x000fc60008000000 */
[----:B------:R-:W1:Y:S08]  /*4f70*/  LDC.64 R24, c[0x0][0xb18] ;  /* 0x0002c600ff187b82 */ /* 0x000e700000000a00 */
[----:B------:R-:W1:Y:S08]  /*4f80*/  LDC.64 R22, c[0x0][0xb28] ;  /* 0x0002ca00ff167b82 */ /* 0x000e700000000a00 */
[----:B------:R-:W1:Y:S01]  /*4f90*/  LDC.64 R58, c[0x0][0x8b0] ;  /* 0x00022c00ff3a7b82 */ /* 0x000e620000000a00 */
[----:B---3--:R-:W-:-:S07]  /*4fa0*/  IMAD.IADD R32, R0, 0x1, R32 ;  /* 0x0000000100207824 */ /* 0x008fce00078e0220 */
[----:B------:R-:W3:Y:S08]  /*4fb0*/  LDC.64 R56, c[0x0][0x8a8] ;  /* 0x00022a00ff387b82 */ /* 0x000ef00000000a00 */
[----:B--2-4-:R-:W1:Y:S02]  /*4fc0*/  LDC R66, c[0x0][0x374] ;  /* 0x0000dd00ff427b82 */ /* 0x014e640000000800 */
.L_x_112:
[C---:B------:R-:W-:Y:S02]  /*4fd0*/  LEA R0, R78.reuse, UR48, 0x3 ;  /* 0x000000304e007c11 */ /* 0x040fe4000f8e18ff */
[----:B------:R-:W-:Y:S02]  /*4fe0*/  SHF.L.U32 R2, R71, 0x1f, RZ ;  /* 0x0000001f47027819 */ /* 0x000fe400000006ff */
[----:B------:R-:W-:Y:S02]  /*4ff0*/  LEA R16, R78, UR48, 0x4 ;  /* 0x000000304e107c11 */ /* 0x000fe4000f8e20ff */
[----:B------:R-:W2:Y:S02]  /*5000*/  SYNCS.PHASECHK.TRANS64.TRYWAIT P0, [R0+URZ+0xa0], R2 ;  /* 0x0000a002000075a7 */ /* 0x000ea400080011ff */
[----:B--2---:R-:W-:Y:S05]  /*5010*/  @!P0 BRA `(.L_x_82) ;  /* 0x0000002800788947 */ /* 0x004fea0003800000 */
.L_x_158:
[----:B------:R-:W4:Y:S01]  /*5020*/  LDC.64 R10, c[0x0][0xb10] ;  /* 0x0002c400ff0a7b82 */ /* 0x000f220000000a00 */
[----:B------:R-:W3:Y:S01]  /*5030*/  LDS.128 R16, [R16+0x130] ;  /* 0x0001300010107984 */ /* 0x000ee20000000c00 */
[----:B-1----:R-:W-:Y:S01]  /*5040*/  ISETP.NE.AND P1, PT, R27, 0x1, PT ;  /* 0x000000011b00780c */ /* 0x002fe20003f25270 */
[----:B--2---:R-:W-:Y:S01]  /*5050*/  VIADD R0, R0, 0xb0 ;  /* 0x000000b000007836 */ /* 0x004fe20000000000 */
[----:B------:R-:W-:Y:S04]  /*5060*/  ISETP.GE.AND P0, PT, R26, 0x1, PT ;  /* 0x000000011a00780c */ /* 0x000fe80003f06270 */
[----:B------:R-:W1:Y:S01]  /*5070*/  LDC.64 R8, c[0x0][0xb18] ;  /* 0x0002c600ff087b82 */ /* 0x000e620000000a00 */
[----:B------:R-:W-:Y:S01]  /*5080*/  PRMT R0, RZ, 0x654, R0 ;  /* 0x00000654ff007816 */ /* 0x000fe20000000000 */
[----:B------:R-:W-:Y:S01]  /*5090*/  @!PT LDS RZ, [RZ] ;  /* 0x00000000fffff984 */ /* 0x000fe20000000800 */
[----:B------:R-:W-:Y:S01]  /*50a0*/  @!PT LDS RZ, [RZ] ;  /* 0x00000000fffff984 */ /* 0x000fe20000000800 */
[----:B------:R-:W-:Y:S01]  /*50b0*/  @!PT LDS RZ, [RZ] ;  /* 0x00000000fffff984 */ /* 0x000fe20000000800 */
[----:B------:R-:W-:Y:S01]  /*50c0*/  @!PT LDS RZ, [RZ] ;  /* 0x00000000fffff984 */ /* 0x000fe20000000800 */
[----:B------:R2:W-:Y:S06]  /*50d0*/  MEMBAR.ALL.CTA ;  /* 0x0000000000007992 */ /* 0x0005ec0000008000 */
[----:B--2---:R-:W2:Y:S01]  /*50e0*/  FENCE.VIEW.ASYNC.S ;  /* 0x00000000000073c6 */ /* 0x004ea20000000000 */
[----:B------:R-:W1:Y:S08]  /*50f0*/  @!P1 LDC R12, c[0x0][0xb20] ;  /* 0x0002c800ff0c9b82 */ /* 0x000e700000000800 */
[----:B------:R-:W1:Y:S01]  /*5100*/  @!P1 LDC R7, c[0x0][0xb0c] ;  /* 0x0002c300ff079b82 */ /* 0x000e620000000800 */
[----:B--2---:R2:W-:Y:S01]  /*5110*/  SYNCS.ARRIVE.TRANS64.RED.A1T0 RZ, [R0+URZ], RZ ;  /* 0x000000ff00ff79a7 */ /* 0x0045e200081004ff */
[----:B---3--:R-:W-:Y:S04]  /*5120*/  LOP3.LUT P4, RZ, R18, 0x1, RZ, 0xc0, !PT ;  /* 0x0000000112ff7812 */ /* 0x008fe8000788c0ff */
[----:B------:R-:W-:Y:S09]  /*5130*/  P2R R76, PR, RZ, 0x10 ;  /* 0x00000010ff4c7803 */ /* 0x000ff20000000000 */
[----:B------:R-:W-:Y:S02]  /*5140*/  @P4 MOV R30, R16 ;  /* 0x00000010001e4202 */ /* 0x000fe40000000f00 */
[----:B------:R-:W-:Y:S01]  /*5150*/  @P4 LOP3.LUT R29, R17, 0xffff, RZ, 0xc0, !PT ;  /* 0x0000ffff111d4812 */ /* 0x000fe200078ec0ff */
[----:B--2-4-:R-:W-:Y:S06]  /*5160*/  @!P0 BRA `(.L_x_83) ;  /* 0x0000000000a48947 */ /* 0x014fec0003800000 */
[----:B------:R-:W-:Y:S01]  /*5170*/  IMAD.HI.U32 R0, R66, R25, RZ ;  /* 0x0000001942007227 */ /* 0x000fe200078e00ff */
[----:B------:R-:W-:Y:S02]  /*5180*/  ISETP.NE.AND P0, PT, R24, 0x1, PT ;  /* 0x000000011800780c */ /* 0x000fe40003f05270 */
[----:B------:R-:W-:Y:S01]  /*5190*/  ISETP.NE.AND P2, PT, R26, 0x1, PT ;  /* 0x000000011a00780c */ /* 0x000fe20003f45270 */
[----:B------:R-:W-:Y:S01]  /*51a0*/  IMAD.HI.U32 R4, R67, R60, RZ ;  /* 0x0000003c43047227 */ /* 0x000fe200078e00ff */
[----:B------:R-:W-:Y:S02]  /*51b0*/  SHF.R.U32.HI R0, RZ, R65, R0 ;  /* 0x00000041ff007219 */ /* 0x000fe40000011600 */
[----:B------:R-:W-:Y:S01]  /*51c0*/  ISETP.NE.AND P3, PT, R28, 0x1, PT ;  /* 0x000000011c00780c */ /* 0x000fe20003f65270 */
[----:B------:R-:W-:Y:S01]  /*51d0*/  IMAD.HI.U32 R6, R29, R25, RZ ;  /* 0x000000191d067227 */ /* 0x000fe200078e00ff */
[-C--:B------:R-:W-:Y:S02]  /*51e0*/  SHF.R.U32.HI R4, RZ, R61.reuse, R4 ;  /* 0x0000003dff047219 */ /* 0x080fe40000011604 */
[----:B------:R-:W-:Y:S01]  /*51f0*/  SEL R0, R66, R0, !P0 ;  /* 0x0000000042007207 */ /* 0x000fe20004000000 */
[----:B------:R-:W-:Y:S01]  /*5200*/  IMAD.HI.U32 R5, R30, R60, RZ ;  /* 0x0000003c1e057227 */ /* 0x000fe200078e00ff */
[----:B------:R-:W-:Y:S03]  /*5210*/  SEL R4, R67, R4, !P3 ;  /* 0x0000000443047207 */ /* 0x000fe60005800000 */
[-C--:B------:R-:W-:Y:S01]  /*5220*/  IMAD.HI.U32 R3, R0, R22.reuse, RZ ;  /* 0x0000001600037227 */ /* 0x080fe200078e00ff */
[----:B------:R-:W-:Y:S03]  /*5230*/  SHF.R.U32.HI R5, RZ, R61, R5 ;  /* 0x0000003dff057219 */ /* 0x000fe60000011605 */
[----:B------:R-:W-:Y:S01]  /*5240*/  IMAD.HI.U32 R2, R4, R22, RZ ;  /* 0x0000001604027227 */ /* 0x000fe200078e00ff */
[----:B------:R-:W-:Y:S02]  /*5250*/  @P2 SHF.R.U32.HI R0, RZ, R23, R3 ;  /* 0x00000017ff002219 */ /* 0x000fe40000011603 */
[----:B------:R-:W-:Y:S02]  /*5260*/  SHF.R.U32.HI R3, RZ, R65, R6 ;  /* 0x00000041ff037219 */ /* 0x000fe40000011606 */
[----:B------:R-:W-:Y:S01]  /*5270*/  @P2 SHF.R.U32.HI R4, RZ, R23, R2 ;  /* 0x00000017ff042219 */ /* 0x000fe20000011602 */
[----:B------:R-:W-:Y:S01]  /*5280*/  IMAD R0, R26, R0, RZ ;  /* 0x000000001a007224 */ /* 0x000fe200078e02ff */
[----:B------:R-:W-:Y:S02]  /*5290*/  SEL R3, R29, R3, !P0 ;  /* 0x000000031d037207 */ /* 0x000fe40004000000 */
[----:B------:R-:W-:Y:S01]  /*52a0*/  SEL R2, R30, R5, !P3 ;  /* 0x000000051e027207 */ /* 0x000fe20005800000 */
[----:B------:R-:W-:Y:S01]  /*52b0*/  IMAD R5, R26, R4, RZ ;  /* 0x000000041a057224 */ /* 0x000fe200078e02ff */
[C---:B------:R-:W-:Y:S01]  /*52c0*/  ISETP.GE.AND P0, PT, R3.reuse, R0, PT ;  /* 0x000000000300720c */ /* 0x040fe20003f06270 */
[C---:B------:R-:W-:Y:S03]  /*52d0*/  IMAD.HI.U32 R0, R3.reuse, R22, RZ ;  /* 0x0000001603007227 */ /* 0x040fe600078e00ff */
[C---:B------:R-:W-:Y:S02]  /*52e0*/  ISETP.GE.OR P0, PT, R2.reuse, R5, P0 ;  /* 0x000000050200720c */ /* 0x040fe40000706670 */
[----:B------:R-:W-:Y:S04]  /*52f0*/  SHF.R.U32.HI R0, RZ, R23, R0 ;  /* 0x00000017ff007219 */ /* 0x000fe80000011600 */
[C---:B------:R-:W-:Y:S05]  /*5300*/  SEL R6, R3.reuse, R0, !P2 ;  /* 0x0000000003067207 */ /* 0x040fea0005000000 */
        /* <DEDUP_REMOVED lines=14> */
[----:B------:R-:W-:Y:S07]  /*53f0*/  IMAD R29, R3, R24, R29 ;  /* 0x00000018031d7224 */ /* 0x000fee00078e021d */
.L_x_83:
[----:B-1----:R-:W-:Y:S01]  /*5400*/  @!P1 ISETP.NE.AND P0, PT, R8, 0x1, PT ;  /* 0x000000010800980c */ /* 0x002fe20003f05270 */
[----:B------:R-:W-:Y:S01]  /*5410*/  @!P1 IMAD.HI.U32 R0, R30, R10, RZ ;  /* 0x0000000a1e009227 */ /* 0x000fe200078e00ff */
[----:B------:R-:W-:Y:S01]  /*5420*/  @!P1 ISETP.NE.AND P2, PT, R7, 0x1, PT ;  /* 0x000000010700980c */ /* 0x000fe20003f45270 */
[----:B------:R-:W-:Y:S01]  /*5430*/  ULOP3.LUT UP0, URZ, UR52, 0x3f0, URZ, 0xc0, !UPT ;  /* 0x000003f034ff7892 */ /* 0x000fe2000f80c0ff */
[----:B------:R-:W-:Y:S01]  /*5440*/  R2UR UR42, R15 ;  /* 0x000000000f2a72ca */ /* 0x000fe200000e0000 */
[C---:B------:R-:W-:Y:S01]  /*5450*/  @!P1 IMAD.HI.U32 R2, R29.reuse, R9, RZ ;  /* 0x000000091d029227 */ /* 0x040fe200078e00ff */
[----:B------:R-:W-:Y:S02]  /*5460*/  @!P1 SHF.R.U32.HI R0, RZ, R11, R0 ;  /* 0x0000000bff009219 */ /* 0x000fe40000011600 */
[----:B------:R-:W-:Y:S01]  /*5470*/  R2UR UR41, R14 ;  /* 0x000000000e2972ca */ /* 0x000fe200000e0000 */
[----:B------:R-:W-:Y:S01]  /*5480*/  VIADD R78, R78, 0x1 ;  /* 0x000000014e4e7836 */ /* 0x000fe20000000000 */
[----:B------:R-:W-:Y:S02]  /*5490*/  @!P1 SHF.R.U32.HI R2, RZ, R12, R2 ;  /* 0x0000000cff029219 */ /* 0x000fe40000011602 */
[----:B------:R-:W-:Y:S02]  /*54a0*/  @!P1 SEL R3, R30, R0, !P2 ;  /* 0x000000001e039207 */ /* 0x000fe40005000000 */
[----:B------:R-:W-:Y:S02]  /*54b0*/  @!P1 SEL R2, R29, R2, !P0 ;  /* 0x000000021d029207 */ /* 0x000fe40004000000 */
[----:B------:R-:W-:Y:S01]  /*54c0*/  @P4 SHF.R.U32.HI R70, RZ, 0x10, R17 ;  /* 0x00000010ff464819 */ /* 0x000fe20000011611 */
[----:B------:R-:W-:Y:S02]  /*54d0*/  USHF.L.U32 UR42, UR42, 0x6, URZ ;  /* 0x000000062a2a7899 */ /* 0x000fe400080006ff */
[----:B------:R-:W-:Y:S02]  /*54e0*/  @!P1 IMAD.IADD R0, R2, 0x1, -R3 ;  /* 0x0000000102009824 */ /* 0x000fe400078e0a03 */
[----:B------:R-:W-:Y:S01]  /*54f0*/  @!P1 IMAD.IADD R2, R3, 0x1, -R2 ;  /* 0x0000000103029824 */ /* 0x000fe200078e0a02 */
[----:B------:R-:W-:Y:S01]  /*5500*/  USHF.L.U32 UR41, UR41, 0x6, URZ ;  /* 0x0000000629297899 */ /* 0x000fe200080006ff */
[----:B------:R-:W-:Y:S02]  /*5510*/  @!P1 IMAD R30, R0, R7, R30 ;  /* 0x00000007001e9224 */ /* 0x000fe400078e021e */
[----:B------:R-:W-:Y:S01]  /*5520*/  @!P1 IMAD R29, R2, R8, R29 ;  /* 0x00000008021d9224 */ /* 0x000fe200078e021d */
[----:B------:R-:W-:Y:S08]  /*5530*/  BRA.U !UP0, `(.L_x_84) ;  /* 0x00000001087c7547 */ /* 0x000ff0000b800000 */
[----:B------:R-:W1:Y:S01]  /*5540*/  LDCU.64 UR8, c[0x4][0x80] ;  /* 0x01001000ff0877ac */ /* 0x000e620008000a00 */
[----:B------:R-:W-:Y:S01]  /*5550*/  MOV R2, 0x0 ;  /* 0x0000000000027802 */ /* 0x000fe20000000f00 */
[----:B------:R-:W-:Y:S02]  /*5560*/  HFMA2 R12, -RZ, RZ, 0, 5.9604644775390625e-08 ;  /* 0x00000001ff0c7431 */ /* 0x000fe400000001ff */
[----:B------:R-:W-:Y:S01]  /*5570*/  IMAD.MOV.U32 R8, RZ, RZ, 0x70 ;  /* 0x00000070ff087424 */ /* 0x000fe200078e00ff */
[----:B------:R2:W3:Y:S01]  /*5580*/  LDC.64 R14, c[0x4][R2] ;  /* 0x01000000020e7b82 */ /* 0x0004e20000000a00 */
[----:B------:R-:W4:Y:S01]  /*5590*/  LDCU.64 UR6, c[0x4][0x88] ;  /* 0x01001100ff0677ac */ /* 0x000f220008000a00 */
[----:B------:R-:W-:Y:S01]  /*55a0*/  IMAD.MOV.U32 R13, RZ, RZ, RZ ;  /* 0x000000ffff0d7224 */ /* 0x000fe200078e00ff */
[----:B------:R-:W2:Y:S01]  /*55b0*/  LDCU.64 UR4, c[0x4][0x8] ;  /* 0x01000100ff0477ac */ /* 0x000ea20008000a00 */
[----:B-1----:R-:W-:Y:S01]  /*55c0*/  MOV R5, UR9 ;  /* 0x0000000900057c02 */ /* 0x002fe20008000f00 */
[----:B------:R-:W-:Y:S01]  /*55d0*/  IMAD.U32 R4, RZ, RZ, UR8 ;  /* 0x00000008ff047e24 */ /* 0x000fe2000f8e00ff */
[----:B----4-:R-:W-:Y:S01]  /*55e0*/  MOV R7, UR7 ;  /* 0x0000000700077c02 */ /* 0x010fe20008000f00 */
[----:B------:R-:W-:Y:S01]  /*55f0*/  IMAD.U32 R6, RZ, RZ, UR6 ;  /* 0x00000006ff067e24 */ /* 0x000fe2000f8e00ff */
[----:B--2---:R-:W-:Y:S01]  /*5600*/  MOV R11, UR5 ;  /* 0x00000005000b7c02 */ /* 0x004fe20008000f00 */
[----:B------:R-:W-:Y:S02]  /*5610*/  IMAD.U32 R10, RZ, RZ, UR4 ;  /* 0x00000004ff0a7e24 */ /* 0x000fe4000f8e00ff */
[----:B------:R-:W-:Y:S07]  /*5620*/  LEPC R20, `(.L_x_85) ;  /* 0x000000001014794e */ /* 0x000fee0000000000 */
[----:B---3-5:R-:W-:Y:S05]  /*5630*/  CALL.ABS.NOINC R14 ;  /* 0x000000000e007343 */ /* 0x028fea0003c00000 */
.L_x_85:
[----:B------:R-:W1:Y:S01]  /*5640*/  LDCU.64 UR8, c[0x4][0x80] ;  /* 0x01001000ff0877ac */ /* 0x000e620008000a00 */
[----:B------:R-:W2:Y:S01]  /*5650*/  LDC.64 R2, c[0x4][R2] ;  /* 0x0100000002027b82 */ /* 0x000ea20000000a00 */
[----:B------:R-:W-:Y:S02]  /*5660*/  HFMA2 R12, -RZ, RZ, 0, 5.9604644775390625e-08 ;  /* 0x00000001ff0c7431 */ /* 0x000fe400000001ff */
[----:B------:R-:W-:Y:S02]  /*5670*/  IMAD.MOV.U32 R8, RZ, RZ, 0x70 ;  /* 0x00000070ff087424 */ /* 0x000fe400078e00ff */
[----:B------:R-:W-:Y:S01]  /*5680*/  IMAD.MOV.U32 R13, RZ, RZ, RZ ;  /* 0x000000ffff0d7224 */ /* 0x000fe200078e00ff */
[----:B------:R-:W3:Y:S01]  /*5690*/  LDCU.64 UR6, c[0x4][0x88] ;  /* 0x01001100ff0677ac */ /* 0x000ee20008000a00 */
[----:B------:R-:W4:Y:S01]  /*56a0*/  LDCU.64 UR4, c[0x4][0x8] ;  /* 0x01000100ff0477ac */ /* 0x000f220008000a00 */
[----:B-1----:R-:W-:Y:S02]  /*56b0*/  MOV R4, UR8 ;  /* 0x0000000800047c02 */ /* 0x002fe40008000f00 */
[----:B------:R-:W-:Y:S02]  /*56c0*/  MOV R5, UR9 ;  /* 0x0000000900057c02 */ /* 0x000fe40008000f00 */
[----:B---3--:R-:W-:Y:S01]  /*56d0*/  MOV R7, UR7 ;  /* 0x0000000700077c02 */ /* 0x008fe20008000f00 */
[----:B------:R-:W-:Y:S01]  /*56e0*/  IMAD.U32 R6, RZ, RZ, UR6 ;  /* 0x00000006ff067e24 */ /* 0x000fe2000f8e00ff */
[----:B----4-:R-:W-:Y:S01]  /*56f0*/  MOV R11, UR5 ;  /* 0x00000005000b7c02 */ /* 0x010fe20008000f00 */
[----:B------:R-:W-:Y:S02]  /*5700*/  IMAD.U32 R10, RZ, RZ, UR4 ;  /* 0x00000004ff0a7e24 */ /* 0x000fe4000f8e00ff */
[----:B------:R-:W-:Y:S07]  /*5710*/  LEPC R20, `(.L_x_84) ;  /* 0x000000001014794e */ /* 0x000fee0000000000 */
[----:B--2---:R-:W-:Y:S05]  /*5720*/  CALL.ABS.NOINC R2 ;  /* 0x0000000002007343 */ /* 0x004fea0003c00000 */
.L_x_84:
[----:B------:R-:W-:Y:S01]  /*5730*/  ISETP.NE.U32.AND P4, PT, R58, RZ, PT ;  /* 0x000000ff3a00720c */ /* 0x000fe20003f85070 */
[----:B------:R-:W-:Y:S01]  /*5740*/  UISETP.NE.AND UP2, UPT, UR53, URZ, UPT ;  /* 0x000000ff3500728c */ /* 0x000fe2000bf45270 */
[----:B------:R-:W-:Y:S01]  /*5750*/  ISETP.NE.U32.AND P2, PT, RZ, UR38, PT ;  /* 0x00000026ff007c0c */ /* 0x000fe2000bf45070 */
[----:B------:R-:W-:Y:S01]  /*5760*/  UISETP.NE.U32.AND UP1, UPT, UR44, URZ, UPT ;  /* 0x000000ff2c00728c */ /* 0x000fe2000bf25070 */
[----:B------:R-:W-:Y:S01]  /*5770*/  ISETP.NE.AND.EX P4, PT, R59, RZ, PT, P4 ;  /* 0x000000ff3b00720c */ /* 0x000fe20003f85340 */
[----:B------:R-:W-:Y:S01]  /*5780*/  UPLOP3.LUT UP0, UPT, UPT, UPT, UPT, 0x40, 0x4 ;  /* 0x000000000004789c */ /* 0x000fe20003f0e870 */
[----:B------:R-:W-:Y:S01]  /*5790*/  ISETP.NE.AND.EX P2, PT, RZ, UR39, PT, P2 ;  /* 0x00000027ff007c0c */ /* 0x000fe2000bf45320 */
[----:B------:R-:W-:Y:S01]  /*57a0*/  UISETP.NE.AND.EX UP1, UPT, UR45, URZ, UPT, UP1 ;  /* 0x000000ff2d00728c */ /* 0x000fe2000bf25310 */
[----:B------:R-:W-:Y:S04]  /*57b0*/  PLOP3.LUT P1, PT, PT, PT, UP2, 0x80, 0x8 ;  /* 0x000000000008781c */ /* 0x000fe80003f2f028 */
[----:B------:R-:W-:Y:S06]  /*57c0*/  @UP2 UPLOP3.LUT UP0, UPT, UPT, UPT, UP1, 0x80, 0x8 ;  /* 0x000000000008289c */ /* 0x000fec0003f0f010 */
[----:B------:R-:W-:Y:S01]  /*57d0*/  PLOP3.LUT P0, PT, PT, PT, UP0, 0x80, 0x8 ;  /* 0x000000000008781c */ /* 0x000fe20003f0f008 */
[----:B------:R-:W-:Y:S01]  /*57e0*/  @!UPT UIADD3 URZ, UPT, UPT, URZ, URZ, URZ ;  /* 0x000000fffffff290 */ /* 0x000fe2000fffe0ff */
[----:B------:R-:W-:Y:S11]  /*57f0*/  BRA.U !UP1, `(.L_x_86) ;  /* 0x0000000109387547 */ /* 0x000ff6000b800000 */
[----:B------:R-:W-:Y:S01]  /*5800*/  UISETP.NE.U32.AND UP0, UPT, UR38, URZ, UPT ;  /* 0x000000ff2600728c */ /* 0x000fe2000bf05070 */
[----:B------:R-:W-:Y:S02]  /*5810*/  HFMA2 R0, -RZ, RZ, 0, 5.9604644775390625e-08 ;  /* 0x00000001ff007431 */ /* 0x000fe400000001ff */
[----:B------:R-:W-:Y:S01]  /*5820*/  IMAD.MOV.U32 R64, RZ, RZ, 0x1 ;  /* 0x00000001ff407424 */ /* 0x000fe200078e00ff */
[----:B------:R-:W-:Y:S06]  /*5830*/  UISETP.NE.AND.EX UP0, UPT, UR39, URZ, UPT, UP0 ;  /* 0x000000ff2700728c */ /* 0x000fec000bf05300 */
[----:B------:R-:W-:Y:S05]  /*5840*/  PLOP3.LUT P3, PT, PT, PT, UP0, 0x80, 0x8 ;  /* 0x000000000008781c */ /* 0x000fea0003f6f008 */
[----:B------:R-:W1:Y:S01]  /*5850*/  @UP0 LDCU.64 UR6, c[0x0][0x888] ;  /* 0x00011100ff0607ac */ /* 0x000e620008000a00 */
[----:B------:R-:W-:Y:S07]  /*5860*/  @UP0 UIMAD UR4, UR36, UR44, URZ ;  /* 0x0000002c240402a4 */ /* 0x000fee000f8e02ff */
[----:B------:R-:W-:Y:S01]  /*5870*/  @!P3 PRMT R64, R0, 0x7610, R64 ;  /* 0x000076100040b816 */ /* 0x000fe20000000040 */
[----:B-1----:R-:W-:Y:S03]  /*5880*/  @UP0 UIMAD.WIDE UR6, UR4, 0x4, UR6 ;  /* 0x00000004040608a5 */ /* 0x002fe6000f8e0206 */
[----:B------:R-:W1:Y:S03]  /*5890*/  @!UP0 LDCU UR4, c[0x0][0x880] ;  /* 0x00011000ff0487ac */ /* 0x000e660008000800 */
[----:B------:R-:W-:Y:S01]  /*58a0*/  IMAD.U32 R2, RZ, RZ, UR6 ;  /* 0x00000006ff027e24 */ /* 0x000fe2000f8e00ff */
[----:B------:R-:W-:Y:S05]  /*58b0*/  MOV R3, UR7 ;  /* 0x0000000700037c02 */ /* 0x000fea0008000f00 */
[----:B-----5:R2:W5:Y:S02]  /*58c0*/  @P3 LDG.E R35, desc[UR46][R2.64] ;  /* 0x0000002e02233981 */ /* 0x020564000c1e1900 */
[----:B-12---:R-:W-:Y:S02]  /*58d0*/  @!P3 IMAD.U32 R35, RZ, RZ, UR4 ;  /* 0x00000004ff23be24 */ /* 0x006fe4000f8e00ff */
.L_x_86:
[----:B------:R-:W-:Y:S05]  /*58e0*/  @!P4 BRA `(.L_x_87) ;  /* 0x000000000020c947 */ /* 0x000fea0003800000 */
[----:B------:R-:W-:Y:S04]  /*58f0*/  ISETP.NE.U32.AND P3, PT, R56, RZ, PT ;  /* 0x000000ff3800720c */ /* 0x000fe80003f65070 */
[----:B------:R-:W-:Y:S11]  /*5900*/  ISETP.NE.AND.EX P3, PT, R57, RZ, PT, P3 ;  /* 0x000000ff3900720c */ /* 0x000ff60003f65330 */
[----:B------:R-:W-:Y:S02]  /*5910*/  @!UPT UIADD3 URZ, UPT, UPT, URZ, URZ, URZ ;  /* 0x000000fffffff290 */ /* 0x000fe4000fffe0ff */
[----:B------:R-:W1:Y:S01]  /*5920*/  @P3 LDC.64 R2, c[0x0][0x8a8] ;  /* 0x00022a00ff023b82 */ /* 0x000e620000000a00 */
[----:B------:R-:W-:Y:S04]  /*5930*/  @P3 IMAD R0, R58, UR36, RZ ;  /* 0x000000243a003c24 */ /* 0x000fe8000f8e02ff */
[----:B-1----:R-:W-:Y:S05]  /*5940*/  @P3 IMAD.WIDE R2, R0, 0x4, R2 ;  /* 0x0000000400023825 */ /* 0x002fea00078e0202 */
[----:B-----5:R1:W5:Y:S02]  /*5950*/  @P3 LDG.E R33, desc[UR46][R2.64] ;  /* 0x0000002e02213981 */ /* 0x020364000c1e1900 */
[----:B-1----:R-:W2:Y:S02]  /*5960*/  @!P3 LDC R33, c[0x0][0x8a0] ;  /* 0x00022800ff21bb82 */ /* 0x002ea40000000800 */
.L_x_87:
[----:B-----5:R-:W-:Y:S01]  /*5970*/  FSETP.NEU.AND P3, PT, R35, RZ, PT ;  /* 0x000000ff2300720b */ /* 0x020fe20003f6d000 */
[----:B------:R-:W-:Y:S01]  /*5980*/  IMAD.U32 R2, RZ, RZ, UR56 ;  /* 0x00000038ff027e24 */ /* 0x000fe2000f8e00ff */
[----:B------:R-:W-:Y:S01]  /*5990*/  SEL R5, RZ, 0xffffffff, P2 ;  /* 0xffffffffff057807 */ /* 0x000fe20001000000 */
[----:B------:R-:W-:Y:S01]  /*59a0*/  ULOP3.LUT UR4, UR51, 0x1, URZ, 0x3c, !UPT ;  /* 0x0000000133047892 */ /* 0x000fe2000f8e3cff */
[----:B------:R-:W-:Y:S01]  /*59b0*/  @P1 LOP3.LUT P2, RZ, R64, 0xff, RZ, 0xc0, !PT ;  /* 0x000000ff40ff1812 */ /* 0x000fe2000784c0ff */
[----:B------:R-:W-:Y:S01]  /*59c0*/  BSSY B1, `(.L_x_88) ;  /* 0x000004b000017945 */ /* 0x000fe20003800000 */
[----:B------:R-:W-:Y:S01]  /*59d0*/  @P1 SEL R0, RZ, 0xffffffff, P3 ;  /* 0xffffffffff001807 */ /* 0x000fe20001800000 */
[----:B------:R-:W-:Y:S01]  /*59e0*/  IMAD.MOV.U32 R85, RZ, RZ, 0x1 ;  /* 0x00000001ff557424 */ /* 0x000fe200078e00ff */
[----:B------:R-:W-:Y:S01]  /*59f0*/  LEA R2, R2, UR48, 0x3 ;  /* 0x0000003002027c11 */ /* 0x000fe2000f8e18ff */
[----:B------:R-:W-:Y:S01]  /*5a00*/  IMAD.U32 R83, RZ, RZ, UR4 ;  /* 0x00000004ff537e24 */ /* 0x000fe2000f8e00ff */
[----:B------:R-:W-:Y:S01]  /*5a10*/  @P0 SEL R0, R5, R0, !P2 ;  /* 0x0000000005000207 */ /* 0x000fe20005000000 */
[----:B------:R-:W-:Y:S01]  /*5a20*/  IMAD.U32 R84, RZ, RZ, UR56 ;  /* 0x00000038ff547e24 */ /* 0x000fe2000f8e00ff */
[C---:B------:R-:W-:Y:S02]  /*5a30*/  LEA R82, R31.reuse, UR48, 0x3 ;  /* 0x000000301f527c11 */ /* 0x040fe4000f8e18ff */
[----:B------:R-:W-:Y:S02]  /*5a40*/  CS2R R54, SRZ ;  /* 0x0000000000367805 */ /* 0x000fe4000001ff00 */
[----:B------:R-:W-:Y:S02]  /*5a50*/  @P1 LOP3.LUT R0, R0, 0x1, RZ, 0xc0, !PT ;  /* 0x0000000100001812 */ /* 0x000fe400078ec0ff */
[----:B------:R-:W-:Y:S02]  /*5a60*/  CS2R R52, SRZ ;  /* 0x0000000000347805 */ /* 0x000fe4000001ff00 */
[----:B------:R-:W-:Y:S02]  /*5a70*/  SHF.L.U32 R3, R72, 0x1f, RZ ;  /* 0x0000001f48037819 */ /* 0x000fe400000006ff */
[----:B------:R-:W-:Y:S02]  /*5a80*/  CS2R R50, SRZ ;  /* 0x0000000000327805 */ /* 0x000fe4000001ff00 */
[----:B------:R-:W-:Y:S02]  /*5a90*/  ISETP.NE.U32.OR P5, PT, R0, 0x1, !P1 ;  /* 0x000000010000780c */ /* 0x000fe40004fa5470 */
[----:B------:R-:W-:Y:S02]  /*5aa0*/  CS2R R48, SRZ ;  /* 0x0000000000307805 */ /* 0x000fe4000001ff00 */
[----:B------:R-:W-:Y:S02]  /*5ab0*/  PLOP3.LUT P2, PT, PT, PT, UP1, 0x80, 0x8 ;  /* 0x000000000008781c */ /* 0x000fe40003f4f018 */
[----:B------:R-:W-:Y:S02]  /*5ac0*/  CS2R R46, SRZ ;  /* 0x00000000002e7805 */ /* 0x000fe4000001ff00 */
[----:B------:R-:W-:Y:S02]  /*5ad0*/  LEA.HI R34, R31, R31, RZ, 0x1 ;  /* 0x0000001f1f227211 */ /* 0x000fe400078f08ff */
[----:B------:R-:W-:Y:S02]  /*5ae0*/  CS2R R44, SRZ ;  /* 0x00000000002c7805 */ /* 0x000fe4000001ff00 */
[----:B------:R-:W-:Y:S02]  /*5af0*/  LOP3.LUT P4, R77, R64, 0xff, RZ, 0xc0, !PT ;  /* 0x000000ff404d7812 */ /* 0x000fe4000788c0ff */
[----:B------:R-:W-:Y:S02]  /*5b00*/  CS2R R42, SRZ ;  /* 0x00000000002a7805 */ /* 0x000fe4000001ff00 */
[----:B------:R-:W-:Y:S02]  /*5b10*/  SEL R4, RZ, 0xffffffff, P3 ;  /* 0xffffffffff047807 */ /* 0x000fe40001800000 */
[----:B------:R-:W-:Y:S02]  /*5b20*/  CS2R R40, SRZ ;  /* 0x0000000000287805 */ /* 0x000fe4000001ff00 */
[----:B------:R-:W-:Y:S02]  /*5b30*/  P2R R79, PR, RZ, 0x20 ;  /* 0x00000020ff4f7803 */ /* 0x000fe40000000000 */
[----:B------:R-:W-:Y:S02]  /*5b40*/  @P5 SHF.L.U32 R0, R83, 0x1f, RZ ;  /* 0x0000001f53005819 */ /* 0x000fe400000006ff */
[----:B------:R-:W-:Y:S02]  /*5b50*/  @P2 SEL R4, R5, R4, !P4 ;  /* 0x0000000405042207 */ /* 0x000fe40006000000 */
[----:B------:R1:W3:Y:S02]  /*5b60*/  @P5 SYNCS.PHASECHK.TRANS64.TRYWAIT P1, [R2+URZ+0x60], R0 ;  /* 0x00006000020055a7 */ /* 0x0002e400080211ff */
[----:B------:R-:W-:Y:S04]  /*5b70*/  LOP3.LUT R4, R4, 0x1, RZ, 0xc0, !PT ;  /* 0x0000000104047812 */ /* 0x000fe800078ec0ff */
[----:B------:R-:W-:Y:S04]  /*5b80*/  ISETP.NE.U32.AND P2, PT, R4, 0x1, PT ;  /* 0x000000010400780c */ /* 0x000fe80003f45070 */
[----:B------:R-:W-:Y:S01]  /*5b90*/  P2R R86, PR, RZ, 0x4 ;  /* 0x00000004ff567803 */ /* 0x000fe20000000000 */
[----:B------:R4:W2:Y:S01]  /*5ba0*/  SYNCS.PHASECHK.TRANS64.TRYWAIT P0, [R82+URZ+0xc0], R3 ;  /* 0x0000c003520075a7 */ /* 0x0008a200080011ff */
[C---:B-1----:R-:W-:Y:S01]  /*5bb0*/  IMAD.SHL.U32 R0, R34.reuse, 0x20, RZ ;  /* 0x0000002022007824 */ /* 0x042fe200078e00ff */
[----:B------:R-:W-:Y:S04]  /*5bc0*/  LOP3.LUT R34, R34, 0xffe, RZ, 0xc0, !PT ;  /* 0x00000ffe22227812 */ /* 0x000fe800078ec0ff */
[----:B------:R-:W-:Y:S01]  /*5bd0*/  LOP3.LUT R0, R0, 0xffffffc0, RZ, 0xc0, !PT ;  /* 0xffffffc000007812 */ /* 0x000fe200078ec0ff */
[----:B------:R-:W-:Y:S04]  /*5be0*/  IMAD.IADD R34, R31, 0x1, -R34 ;  /* 0x000000011f227824 */ /* 0x000fe800078e0a22 */
[----:B------:R-:W-:Y:S04]  /*5bf0*/  IMAD.IADD R0, R32, 0x1, R0 ;  /* 0x0000000120007824 */ /* 0x000fe800078e0200 */
[----:B------:R-:W-:Y:S01]  /*5c00*/  IMAD R34, R34, 0x100000, R0 ;  /* 0x0010000022227824 */ /* 0x000fe200078e0200 */
[----:B---3--:R-:W-:Y:S01]  /*5c10*/  @P5 SEL R85, RZ, 0x1, !P1 ;  /* 0x00000001ff555807 */ /* 0x008fe20004800000 */
[----:B----4-:R-:W-:Y:S06]  /*5c20*/  @!P5 BRA `(.L_x_89) ;  /* 0x000000000090d947 */ /* 0x010fec0003800000 */
[----:B------:R-:W-:Y:S01]  /*5c30*/  HFMA2 R47, -RZ, RZ, 0, 0 ;  /* 0x00000000ff2f7431 */ /* 0x000fe200000001ff */
[----:B------:R-:W-:Y:S01]  /*5c40*/  ISETP.NE.AND P1, PT, R85, RZ, PT ;  /* 0x000000ff5500720c */ /* 0x000fe20003f25270 */
[----:B------:R-:W-:Y:S01]  /*5c50*/  IMAD.U32 R5, RZ, RZ, UR56 ;  /* 0x00000038ff057e24 */ /* 0x000fe2000f8e00ff */
[----:B------:R-:W-:Y:S11]  /*5c60*/  BSSY B0, `(.L_x_90) ;  /* 0x0000005000007945 */ /* 0x000ff60003800000 */
[----:B------:R-:W-:Y:S05]  /*5c70*/  @P1 BRA `(.L_x_91) ;  /* 0x00000000000c1947 */ /* 0x000fea0003800000 */
[----:B------:R-:W-:Y:S04]  /*5c80*/  SHF.L.U32 R0, R83, 0x1f, RZ ;  /* 0x0000001f53007819 */ /* 0x000fe800000006ff */
[----:B------:R-:W1:Y:S02]  /*5c90*/  SYNCS.PHASECHK.TRANS64.TRYWAIT P1, [R2+URZ+0x60], R0 ;  /* 0x00006000020075a7 */ /* 0x000e6400080211ff */
[----:B-1----:R-:W-:Y:S05]  /*5ca0*/  @!P1 BRA `(.L_x_92) ;  /* 0x0000001c00689947 */ /* 0x002fea0003800000 */
.L_x_91:
[----:B------:R-:W-:Y:S05]  /*5cb0*/  BSYNC B0 ;  /* 0x0000000000007941 */ /* 0x000fea0003800000 */
.L_x_90:
[----:B------:R-:W-:Y:S01]  /*5cc0*/  ISETP.NE.AND P1, PT, R86, RZ, PT ;  /* 0x000000ff5600720c */ /* 0x000fe20003f25270 */
[----:B------:R-:W-:Y:S01]  /*5cd0*/  IMAD.MOV.U32 R46, RZ, RZ, RZ ;  /* 0x000000ffff2e7224 */ /* 0x000fe200078e00ff */
[----:B------:R-:W-:Y:S02]  /*5ce0*/  CS2R R44, SRZ ;  /* 0x00000000002c7805 */ /* 0x000fe4000001ff00 */
[----:B------:R-:W-:Y:S02]  /*5cf0*/  CS2R R42, SRZ ;  /* 0x00000000002a7805 */ /* 0x000fe4000001ff00 */
[----:B------:R-:W-:Y:S02]  /*5d00*/  CS2R R40, SRZ ;  /* 0x0000000000287805 */ /* 0x000fe4000001ff00 */
[----:B------:R-:W-:Y:S02]  /*5d10*/  CS2R R50, SRZ ;  /* 0x0000000000327805 */ /* 0x000fe4000001ff00 */
[----:B------:R-:W-:Y:S02]  /*5d20*/  CS2R R48, SRZ ;  /* 0x0000000000307805 */ /* 0x000fe4000001ff00 */
[----:B------:R-:W-:Y:S02]  /*5d30*/  CS2R R54, SRZ ;  /* 0x0000000000367805 */ /* 0x000fe4000001ff00 */
[----:B------:R-:W-:Y:S01]  /*5d40*/  CS2R R52, SRZ ;  /* 0x0000000000347805 */ /* 0x000fe2000001ff00 */
[----:B------:R-:W-:Y:S01]  /*5d50*/  @P1 IMAD R5, R5, 0x800, R68 ;  /* 0x0000080005051824 */ /* 0x000fe200078e0244 */
[----:B------:R-:W-:Y:S05]  /*5d60*/  @P1 WARPSYNC.ALL ;  /* 0x0000000000001948 */ /* 0x000fea0003800000 */
[----:B------:R-:W-:Y:S01]  /*5d70*/  @P1 LEA R5, R5, UR48, 0x2 ;  /* 0x0000003005051c11 */ /* 0x000fe2000f8e10ff */
[----:B------:R-:W-:Y:S04]  /*5d80*/  UIADD3 UR5, UPT, UPT, UR56, 0x1, URZ ;  /* 0x0000000138057890 */ /* 0x000fe8000fffe0ff */
[----:B------:R3:W4:Y:S01]  /*5d90*/  @P1 LDSM.16.M88.4 R40, [R5+0x400] ;  /* 0x000400000528183b */ /* 0x0007220000000200 */
[----:B------:R-:W-:Y:S01]  /*5da0*/  @P1 VIADD R4, R5, 0x400 ;  /* 0x0000040005041836 */ /* 0x000fe20000000000 */
[----:B------:R-:W-:Y:S01]  /*5db0*/  UISETP.NE.AND UP0, UPT, UR5, 0x3, UPT ;  /* 0x000000030500788c */ /* 0x000fe2000bf05270 */
[C-C-:B-1----:R-:W-:Y:S02]  /*5dc0*/  @P1 IMAD R2, R74.reuse, 0x4, R5.reuse ;  /* 0x000000044a021824 */ /* 0x142fe400078e0205 */
[C---:B------:R-:W-:Y:S01]  /*5dd0*/  @P1 IMAD R4, R73.reuse, 0x4, R4 ;  /* 0x0000000449041824 */ /* 0x040fe200078e0204 */
[----:B------:R-:W-:Y:S01]  /*5de0*/  USEL UR4, URZ, 0x1, UP0 ;  /* 0x00000001ff047887 */ /* 0x000fe20008000000 */
[----:B------:R-:W-:Y:S01]  /*5df0*/  @P1 IMAD R0, R73, 0x4, R5 ;  /* 0x0000000449001824 */ /* 0x000fe200078e0205 */
[----:B------:R3:W1:Y:S01]  /*5e00*/  @P1 LDSM.16.M88.4 R44, [R2+0x400] ;  /* 0x00040000022c183b */ /* 0x0006620000000200 */
[----:B------:R-:W-:Y:S01]  /*5e10*/  @P1 IMAD R4, R74, 0x4, R4 ;  /* 0x000000044a041824 */ /* 0x000fe200078e0204 */
[----:B------:R-:W-:Y:S02]  /*5e20*/  USEL UR5, UR5, URZ, UP0 ;  /* 0x000000ff05057287 */ /* 0x000fe40008000000 */
[----:B------:R3:W1:Y:S01]  /*5e30*/  @P1 LDSM.16.M88.4 R48, [R0+0x400] ;  /* 0x000400000030183b */ /* 0x0006620000000200 */
[----:B------:R-:W-:Y:S03]  /*5e40*/  LOP3.LUT R83, R83, UR4, RZ, 0x3c, !PT ;  /* 0x0000000453537c12 */ /* 0x000fe6000f8e3cff */
[----:B------:R3:W1:Y:S01]  /*5e50*/  @P1 LDSM.16.M88.4 R52, [R4] ;  /* 0x000000000434183b */ /* 0x0006620000000200 */
[----:B------:R-:W-:Y:S03]  /*5e60*/  IMAD.U32 R84, RZ, RZ, UR5 ;  /* 0x00000005ff547e24 */ /* 0x000fe6000f8e00ff */
.L_x_89:
[----:B------:R-:W-:Y:S05]  /*5e70*/  BSYNC B1 ;  /* 0x0000000000017941 */ /* 0x000fea0003800000 */
.L_x_88:
[----:B---3--:R-:W-:Y:S04]  /*5e80*/  SHF.R.U32.HI R0, RZ, 0x15, R34 ;  /* 0x00000015ff007819 */ /* 0x008fe80000011622 */
[----:B------:R-:W-:Y:S01]  /*5e90*/  LOP3.LUT P1, RZ, R0, 0x3, R69, 0x48, !PT ;  /* 0x0000000300ff7812 */ /* 0x000fe20007824845 */
[----:B------:R-:W-:Y:S01]  /*5ea0*/  @!UPT UIADD3 URZ, UPT, UPT, URZ, URZ, URZ ;  /* 0x000000fffffff290 */ /* 0x000fe2000fffe0ff */
[----:B--2---:R-:W-:Y:S11]  /*5eb0*/  @P0 BRA `(.L_x_93) ;  /* 0x0000000000080947 */ /* 0x004ff60003800000 */
[----:B------:R-:W2:Y:S02]  /*5ec0*/  SYNCS.PHASECHK.TRANS64.TRYWAIT P0, [R82+URZ+0xc0], R3 ;  /* 0x0000c003520075a7 */ /* 0x000ea400080011ff */
[----:B--2---:R-:W-:Y:S05]  /*5ed0*/  @!P0 BRA `(.L_x_94) ;  /* 0x0000001800f08947 */ /* 0x004fea0003800000 */
.L_x_93:
[----:B------:R-:W-:Y:S05]  /*5ee0*/  @!P1 BRA `(.L_x_95) ;  /* 0x0000000000409947 */ /* 0x000fea0003800000 */
[----:B------:R-:W3:Y:S01]  /*5ef0*/  LDCU.64 UR8, c[0x4][0x70] ;  /* 0x01000e00ff0877ac */ /* 0x000ee20008000a00 */
[----:B--2---:R-:W-:Y:S01]  /*5f00*/  MOV R3, 0x0 ;  /* 0x0000000000037802 */ /* 0x004fe20000000f00 */
[----:B------:R-:W-:Y:S02]  /*5f10*/  HFMA2 R12, -RZ, RZ, 0, 5.9604644775390625e-08 ;  /* 0x00000001ff0c7431 */ /* 0x000fe400000001ff */
[----:B------:R-:W-:Y:S02]  /*5f20*/  IMAD.MOV.U32 R8, RZ, RZ, 0x192 ;  /* 0x00000192ff087424 */ /* 0x000fe400078e00ff */
[----:B------:R-:W-:Y:S01]  /*5f30*/  IMAD.MOV.U32 R13, RZ, RZ, RZ ;  /* 0x000000ffff0d7224 */ /* 0x000fe200078e00ff */
[----:B------:R-:W2:Y:S01]  /*5f40*/  LDCU.64 UR6, c[0x4][0x78] ;  /* 0x01000f00ff0677ac */ /* 0x000ea20008000a00 */
[----:B------:R-:W1:Y:S01]  /*5f50*/  LDC.64 R2, c[0x4][R3] ;  /* 0x0100000003027b82 */ /* 0x000e620000000a00 */
[----:B------:R-:W5:Y:S01]  /*5f60*/  LDCU.64 UR4, c[0x4][0x10] ;  /* 0x01000200ff0477ac */ /* 0x000f620008000a00 */
[----:B---3--:R-:W-:Y:S01]  /*5f70*/  MOV R5, UR9 ;  /* 0x0000000900057c02 */ /* 0x008fe20008000f00 */
[----:B------:R-:W-:Y:S01]  /*5f80*/  IMAD.U32 R4, RZ, RZ, UR8 ;  /* 0x00000008ff047e24 */ /* 0x000fe2000f8e00ff */
[----:B--2---:R-:W-:Y:S01]  /*5f90*/  MOV R7, UR7 ;  /* 0x0000000700077c02 */ /* 0x004fe20008000f00 */
[----:B------:R-:W-:Y:S01]  /*5fa0*/  IMAD.U32 R6, RZ, RZ, UR6 ;  /* 0x00000006ff067e24 */ /* 0x000fe2000f8e00ff */
[----:B-----5:R-:W-:Y:S01]  /*5fb0*/  MOV R11, UR5 ;  /* 0x00000005000b7c02 */ /* 0x020fe20008000f00 */
[----:B------:R-:W-:Y:S02]  /*5fc0*/  IMAD.U32 R10, RZ, RZ, UR4 ;  /* 0x00000004ff0a7e24 */ /* 0x000fe4000f8e00ff */
[----:B------:R-:W-:Y:S07]  /*5fd0*/  LEPC R20, `(.L_x_95) ;  /* 0x000000001014794e */ /* 0x000fee0000000000 */
[----:B-1--4-:R-:W-:Y:S05]  /*5fe0*/  CALL.ABS.NOINC R2 ;  /* 0x0000000002007343 */ /* 0x012fea0003c00000 */
.L_x_95:
[----:B------:R-:W-:Y:S05]  /*5ff0*/  WARPSYNC.ALL ;  /* 0x0000000000007948 */ /* 0x000fea0003800000 */
[----:B------:R-:W-:Y:S01]  /*6000*/  R2UR UR4, R34 ;  /* 0x00000000220472ca */ /* 0x000fe200000e0000 */
[----:B------:R-:W-:Y:S01]  /*6010*/  BSSY.RECONVERGENT B0, `(.L_x_96) ;  /* 0x000003e000007945 */ /* 0x000fe20003800200 */
[----:B------:R-:W-:Y:S02]  /*6020*/  MOV R20, UR56 ;  /* 0x0000003800147c02 */ /* 0x000fe40008000f00 */
[----:B------:R-:W-:Y:S02]  /*6030*/  SHF.L.U32 R80, R74, 0x2, RZ ;  /* 0x000000024a507819 */ /* 0x000fe400000006ff */
[----:B------:R-:W-:Y:S02]  /*6040*/  LEA R20, R20, R68, 0xb ;  /* 0x0000004414147211 */ /* 0x000fe400078e58ff */
[----:B------:R-:W-:Y:S02]  /*6050*/  SHF.L.U32 R81, R73, 0x2, RZ ;  /* 0x0000000249517819 */ /* 0x000fe400000006ff */
[----:B------:R-:W-:Y:S02]  /*6060*/  LEA R20, R20, UR48, 0x2 ;  /* 0x0000003014147c11 */ /* 0x000fe4000f8e10ff */
[----:B------:R-:W-:Y:S01]  /*6070*/  ISETP.NE.AND P0, PT, R75, RZ, PT ;  /* 0x000000ff4b00720c */ /* 0x000fe20003f05270 */
[----:B------:R-:W3:Y:S02]  /*6080*/  LDTM.16dp128bit.x8 R4, tmem[UR4] ;  /* 0x00000004000479ee */ /* 0x000ee40008180000 */
[C---:B---3--:R-:W-:Y:S01]  /*6090*/  FMUL R0, R33.reuse, R4 ;  /* 0x0000000421007220 */ /* 0x048fe20000400000 */
[C---:B------:R-:W-:Y:S01]  /*60a0*/  FMUL R2, R33.reuse, R5 ;  /* 0x0000000521027220 */ /* 0x040fe20000400000 */
[C---:B--2---:R-:W-:Y:S01]  /*60b0*/  FMUL R3, R33.reuse, R6 ;  /* 0x0000000621037220 */ /* 0x044fe20000400000 */
[----:B------:R-:W-:Y:S01]  /*60c0*/  FMUL R7, R33, R7 ;  /* 0x0000000721077220 */ /* 0x000fe20000400000 */
[----:B----4-:R-:W-:Y:S01]  /*60d0*/  FFMA R36, R35, R40, R0 ;  /* 0x0000002823247223 */ /* 0x010fe20000000000 */
[----:B------:R-:W-:Y:S01]  /*60e0*/  FMUL R4, R33, R8 ;  /* 0x0000000821047220 */ /* 0x000fe20000400000 */
[----:B------:R-:W-:Y:S01]  /*60f0*/  FFMA R37, R35, R41, R2 ;  /* 0x0000002923257223 */ /* 0x000fe20000000002 */
[----:B------:R-:W-:Y:S01]  /*6100*/  FMUL R5, R33, R9 ;  /* 0x0000000921057220 */ /* 0x000fe20000400000 */
[----:B------:R-:W-:Y:S01]  /*6110*/  FFMA R38, R35, R42, R3 ;  /* 0x0000002a23267223 */ /* 0x000fe20000000003 */
[----:B------:R-:W-:Y:S01]  /*6120*/  FMUL R6, R33, R10 ;  /* 0x0000000a21067220 */ /* 0x000fe20000400000 */
[----:B------:R-:W-:Y:S01]  /*6130*/  FFMA R39, R35, R43, R7 ;  /* 0x0000002b23277223 */ /* 0x000fe20000000007 */
[----:B------:R-:W-:Y:S01]  /*6140*/  FMUL R11, R33, R11 ;  /* 0x0000000b210b7220 */ /* 0x000fe20000400000 */
[----:B-1----:R-:W-:Y:S01]  /*6150*/  FFMA R4, R35, R44, R4 ;  /* 0x0000002c23047223 */ /* 0x002fe20000000004 */
[----:B------:R-:W-:Y:S01]  /*6160*/  FMUL R8, R33, R12 ;  /* 0x0000000c21087220 */ /* 0x000fe20000400000 */
[----:B------:R-:W-:Y:S01]  /*6170*/  FFMA R5, R35, R45, R5 ;  /* 0x0000002d23057223 */ /* 0x000fe20000000005 */
[----:B------:R1:W-:Y:S01]  /*6180*/  STSM.16.M88.4 [R20+0x400], R36 ;  /* 0x0004002414007844 */ /* 0x0003e20000000200 */
[----:B------:R-:W-:Y:S01]  /*6190*/  FMUL R9, R33, R13 ;  /* 0x0000000d21097220 */ /* 0x000fe20000400000 */
[----:B------:R-:W-:Y:S01]  /*61a0*/  FFMA R6, R35, R46, R6 ;  /* 0x0000002e23067223 */ /* 0x000fe20000000006 */
[C---:B------:R-:W-:Y:S01]  /*61b0*/  FMUL R10, R33.reuse, R14 ;  /* 0x0000000e210a7220 */ /* 0x040fe20000400000 */
[----:B------:R-:W-:Y:S01]  /*61c0*/  FMUL R13, R33, R17 ;  /* 0x00000011210d7220 */ /* 0x000fe20000400000 */
[C---:B------:R-:W-:Y:S01]  /*61d0*/  IADD3 R17, PT, PT, R80.reuse, 0x400, R20 ;  /* 0x0000040050117810 */ /* 0x040fe20007ffe014 */
[----:B------:R-:W-:Y:S01]  /*61e0*/  FFMA R7, R35, R47, R11 ;  /* 0x0000002f23077223 */ /* 0x000fe2000000000b */
[----:B------:R-:W-:Y:S01]  /*61f0*/  FMUL R15, R33, R15 ;  /* 0x0000000f210f7220 */ /* 0x000fe20000400000 */
[----:B------:R-:W-:Y:S01]  /*6200*/  FFMA R8, R35, R48, R8 ;  /* 0x0000003023087223 */ /* 0x000fe20000000008 */
[----:B------:R-:W-:Y:S01]  /*6210*/  FMUL R12, R33, R16 ;  /* 0x00000010210c7220 */ /* 0x000fe20000400000 */
[C---:B------:R-:W-:Y:S01]  /*6220*/  FFMA R9, R35.reuse, R49, R9 ;  /* 0x0000003123097223 */ /* 0x040fe20000000009 */
[----:B------:R1:W-:Y:S01]  /*6230*/  STSM.16.M88.4 [R17], R4 ;  /* 0x0000000411007844 */ /* 0x0003e20000000200 */
[----:B------:R-:W-:Y:S01]  /*6240*/  FFMA R10, R35, R50, R10 ;  /* 0x00000032230a7223 */ /* 0x000fe2000000000a */
[----:B------:R-:W-:Y:S01]  /*6250*/  FMUL R14, R33, R18 ;  /* 0x00000012210e7220 */ /* 0x000fe20000400000 */
[----:B------:R-:W-:Y:S01]  /*6260*/  IADD3 R16, PT, PT, R81, 0x400, R20 ;  /* 0x0000040051107810 */ /* 0x000fe20007ffe014 */
[----:B------:R-:W-:Y:S01]  /*6270*/  FFMA R11, R35, R51, R15 ;  /* 0x00000033230b7223 */ /* 0x000fe2000000000f */
[----:B------:R-:W-:Y:S01]  /*6280*/  FMUL R19, R33, R19 ;  /* 0x0000001321137220 */ /* 0x000fe20000400000 */
[C---:B------:R-:W-:Y:S01]  /*6290*/  FFMA R12, R35.reuse, R52, R12 ;  /* 0x00000034230c7223 */ /* 0x040fe2000000000c */
[C---:B------:R-:W-:Y:S01]  /*62a0*/  FFMA R13, R35.reuse, R53, R13 ;  /* 0x00000035230d7223 */ /* 0x040fe2000000000d */
[C---:B------:R-:W-:Y:S01]  /*62b0*/  FFMA R14, R35.reuse, R54, R14 ;  /* 0x00000036230e7223 */ /* 0x040fe2000000000e */
[----:B------:R1:W-:Y:S01]  /*62c0*/  STSM.16.M88.4 [R16], R8 ;  /* 0x0000000810007844 */ /* 0x0003e20000000200 */
[----:B------:R-:W-:Y:S01]  /*62d0*/  IADD3 R0, PT, PT, R80, R16, RZ ;  /* 0x0000001050007210 */ /* 0x000fe20007ffe0ff */
[----:B------:R-:W-:Y:S05]  /*62e0*/  FFMA R15, R35, R55, R19 ;  /* 0x00000037230f7223 */ /* 0x000fea0000000013 */
[----:B------:R1:W-:Y:S01]  /*62f0*/  STSM.16.M88.4 [R0], R12 ;  /* 0x0000000c00007844 */ /* 0x0003e20000000200 */
[----:B------:R-:W-:Y:S01]  /*6300*/  @!PT LDS RZ, [RZ] ;  /* 0x00000000fffff984 */ /* 0x000fe20000000800 */
[----:B------:R-:W-:Y:S01]  /*6310*/  @!PT LDS RZ, [RZ] ;  /* 0x00000000fffff984 */ /* 0x000fe20000000800 */
[----:B------:R-:W-:Y:S01]  /*6320*/  @!PT LDS RZ, [RZ] ;  /* 0x00000000fffff984 */ /* 0x000fe20000000800 */
[----:B------:R-:W-:Y:S01]  /*6330*/  @!PT LDS RZ, [RZ] ;  /* 0x00000000fffff984 */ /* 0x000fe20000000800 */
[----:B------:R2:W-:Y:S06]  /*6340*/  MEMBAR.ALL.CTA ;  /* 0x0000000000007992 */ /* 0x0005ec0000008000 */
[----:B--2---:R-:W2:Y:S02]  /*6350*/  FENCE.VIEW.ASYNC.S ;  /* 0x00000000000073c6 */ /* 0x004ea40000000000 */
[----:B--2---:R-:W-:Y:S06]  /*6360*/  BAR.SYNC.DEFER_BLOCKING 0x1, 0x80 ;  /* 0x0042000000007b1d */ /* 0x004fec0000010000 */
[----:B------:R-:W-:Y:S05]  /*6370*/  @P0 BRA `(.L_x_97) ;  /* 0x00000000001c0947 */ /* 0x000fea0003800000 */
[----:B------:R-:W-:Y:S02]  /*6380*/  UIADD3 UR6, UP0, UPT, UR54, 0x680, URZ ;  /* 0x0000068036067890 */ /* 0x000fe4000ff1e0ff */
[----:B------:R-:W-:Y:S02]  /*6390*/  ULEA UR4, UR56, UR48, 0xd ;  /* 0x0000003038047291 */ /* 0x000fe4000f8e68ff */
[----:B------:R-:W-:Y:S02]  /*63a0*/  UIADD3.X UR7, UPT, UPT, URZ, UR55, URZ, UP0, !UPT ;  /* 0x00000037ff077290 */ /* 0x000fe400087fe4ff */
[----:B------:R-:W-:Y:S01]  /*63b0*/  UIADD3 UR40, UPT, UPT, UR4, 0x400, URZ ;  /* 0x0000040004287890 */ /* 0x000fe2000fffe0ff */
[----:B------:R-:W-:Y:S08]  /*63c0*/  UMOV UR43, UR36 ;  /* 0x00000024002b7c82 */ /* 0x000ff00008000000 */
[----:B------:R2:W-:Y:S02]  /*63d0*/  UTMASTG.3D [UR40], [UR6] ;  /* 0x00000028060073b5 */ /* 0x0005e40008010000 */
[----:B--2---:R0:W-:Y:S02]  /*63e0*/  UTMACMDFLUSH ;  /* 0x00000000000079b7 */ /* 0x0041e40000000000 */
.L_x_97:
[----:B------:R-:W-:Y:S05]  /*63f0*/  BSYNC.RECONVERGENT B0 ;  /* 0x0000000000007941 */ /* 0x000fea0003800200 */
.L_x_96:
[----:B------:R-:W-:Y:S01]  /*6400*/  UIADD3 UR40, UPT, UPT, UR56, 0x1, URZ ;  /* 0x0000000138287890 */ /* 0x000fe2000fffe0ff */
[----:B------:R-:W-:Y:S03]  /*6410*/  BSSY.RECONVERGENT B0, `(.L_x_98) ;  /* 0x0000005000007945 */ /* 0x000fe60003800200 */
[----:B------:R-:W-:Y:S04]  /*6420*/  UISETP.NE.AND UP0, UPT, UR40, 0x3, UPT ;  /* 0x000000032800788c */ /* 0x000fe8000bf05270 */
[----:B------:R-:W-:Y:S01]  /*6430*/  USEL UR43, UR40, URZ, UP0 ;  /* 0x000000ff282b7287 */ /* 0x000fe20008000000 */
[----:B------:R-:W-:Y:S11]  /*6440*/  @P0 BRA `(.L_x_99) ;  /* 0x0000000000040947 */ /* 0x000ff60003800000 */
[----:B------:R-:W-:Y:S04]  /*6450*/  DEPBAR.LE SB0, 0x1 ;  /* 0x000080400000791a */ /* 0x000fe80000000000 */
.L_x_99:
[----:B------:R-:W-:Y:S05]  /*6460*/  BSYNC.RECONVERGENT B0 ;  /* 0x0000000000007941 */ /* 0x000fea0003800200 */
.L_x_98:
[----:B------:R-:W-:Y:S01]  /*6470*/  BAR.SYNC.DEFER_BLOCKING 0x1, 0x80 ;  /* 0x0042000000007b1d */ /* 0x000fe20000010000 */
[----:B------:R-:W-:Y:S01]  /*6480*/  ISETP.NE.AND P1, PT, R79, RZ, PT ;  /* 0x000000ff4f00720c */ /* 0x000fe20003f25270 */
[----:B------:R-:W-:Y:S01]  /*6490*/  UISETP.NE.AND UP0, UPT, UR50, URZ, UPT ;  /* 0x000000ff3200728c */ /* 0x000fe2000bf05270 */
[----:B------:R-:W-:Y:S11]  /*64a0*/  LEA R2, R84, UR48, 0x3 ;  /* 0x0000003054027c11 */ /* 0x000ff6000f8e18ff */
[----:B------:R-:W-:Y:S01]  /*64b0*/  @P1 SHF.L.U32 R3, R83, 0x1f, RZ ;  /* 0x0000001f53031819 */ /* 0x000fe200000006ff */
[----:B------:R-:W-:Y:S06]  /*64c0*/  BRA.U !UP0, `(.L_x_100) ;  /* 0x0000000108247547 */ /* 0x000fec000b800000 */
[----:B-1----:R-:W-:Y:S01]  /*64d0*/  IMAD.U32 R4, RZ, RZ, UR49 ;  /* 0x00000031ff047e24 */ /* 0x002fe2000f8e00ff */
[----:B------:R-:W-:Y:S01]  /*64e0*/  MOV R0, UR37 ;  /* 0x0000002500007c02 */ /* 0x000fe20008000f00 */
[----:B------:R-:W-:Y:S03]  /*64f0*/  UIADD3 UR49, UPT, UPT, UR49, 0x1, URZ ;  /* 0x0000000131317890 */ /* 0x000fe6000fffe0ff */
[----:B------:R-:W-:Y:S01]  /*6500*/  @P1 LEA R4, R4, UR48, 0x3 ;  /* 0x0000003004041c11 */ /* 0x000fe2000f8e18ff */
[----:B------:R-:W-:Y:S04]  /*6510*/  UISETP.NE.AND UP0, UPT, UR49, 0x3, UPT ;  /* 0x000000033100788c */ /* 0x000fe8000bf05270 */
[----:B------:R-:W-:Y:S01]  /*6520*/  @P1 VIADD R4, R4, 0x78 ;  /* 0x0000007804041836 */ /* 0x000fe20000000000 */
[----:B------:R-:W-:Y:S04]  /*6530*/  USEL UR49, UR49, URZ, UP0 ;  /* 0x000000ff31317287 */ /* 0x000fe80008000000 */
[----:B------:R-:W-:Y:S04]  /*6540*/  @P1 PRMT R0, R0, 0x654, R4 ;  /* 0x0000065400001816 */ /* 0x000fe80000000004 */
[----:B------:R2:W-:Y:S04]  /*6550*/  @P1 SYNCS.ARRIVE.TRANS64.RED.A1T0 RZ, [R0+URZ], RZ ;  /* 0x000000ff00ff19a7 */ /* 0x0005e800081004ff */
.L_x_100:
[----:B------:R-:W3:Y:S01]  /*6560*/  @P1 SYNCS.PHASECHK.TRANS64.TRYWAIT P0, [R2+URZ+0x60], R3 ;  /* 0x00006003020015a7 */ /* 0x000ee200080011ff */
[----:B------:R-:W-:Y:S01]  /*6570*/  BSSY B1, `(.L_x_101) ;  /* 0x0000017000017945 */ /* 0x000fe20003800000 */
[----:B---3--:R-:W-:Y:S03]  /*6580*/  @P1 SEL R85, RZ, 0x1, !P0 ;  /* 0x00000001ff551807 */ /* 0x008fe60004000000 */
[----:B------:R-:W-:Y:S05]  /*6590*/  @!P1 BRA `(.L_x_102) ;  /* 0x0000000000509947 */ /* 0x000fea0003800000 */
[----:B------:R-:W-:Y:S01]  /*65a0*/  ISETP.NE.AND P1, PT, R86, RZ, PT ;  /* 0x000000ff5600720c */ /* 0x000fe20003f25270 */
[----:B------:R-:W-:Y:S01]  /*65b0*/  BSSY B0, `(.L_x_103) ;  /* 0x000000a000007945 */ /* 0x000fe20003800000 */
[----:B------:R-:W-:Y:S11]  /*65c0*/  ISETP.NE.AND P0, PT, R85, RZ, PT ;  /* 0x000000ff5500720c */ /* 0x000ff60003f05270 */
[----:B-1----:R-:W-:Y:S05]  /*65d0*/  @P1 IMAD R4, R84, 0x800, R68 ;  /* 0x0000080054041824 */ /* 0x002fea00078e0244 */
[----:B------:R-:W-:Y:S05]  /*65e0*/  @P1 LEA R4, R4, UR48, 0x2 ;  /* 0x0000003004041c11 */ /* 0x000fea000f8e10ff */
[--C-:B--2---:R-:W-:Y:S02]  /*65f0*/  @P1 IMAD.IADD R0, R81, 0x1, R4.reuse ;  /* 0x0000000151001824 */ /* 0x104fe400078e0204 */
[----:B------:R-:W-:Y:S01]  /*6600*/  @P1 IMAD.IADD R3, R80, 0x1, R4 ;  /* 0x0000000150031824 */ /* 0x000fe200078e0204 */
[----:B------:R-:W-:Y:S06]  /*6610*/  @P0 BRA `(.L_x_104) ;  /* 0x00000000000c0947 */ /* 0x000fec0003800000 */
[----:B------:R-:W-:Y:S04]  /*6620*/  SHF.L.U32 R83, R83, 0x1f, RZ ;  /* 0x0000001f53537819 */ /* 0x000fe800000006ff */
[----:B------:R-:W1:Y:S02]  /*6630*/  SYNCS.PHASECHK.TRANS64.TRYWAIT P0, [R2+URZ+0x60], R83 ;  /* 0x00006053020075a7 */ /* 0x000e6400080011ff */
[----:B-1----:R-:W-:Y:S05]  /*6640*/  @!P0 BRA `(.L_x_105) ;  /* 0x0000001400288947 */ /* 0x002fea0003800000 */
.L_x_104:
[----:B------:R-:W-:Y:S05]  /*6650*/  BSYNC B0 ;  /* 0x0000000000007941 */ /* 0x000fea0003800000 */
.L_x_103:
[----:B------:R-:W-:Y:S11]  /*6660*/  ISETP.NE.AND P0, PT, R86, RZ, PT ;  /* 0x000000ff5600720c */ /* 0x000ff60003f05270 */
[----:B------:R-:W-:Y:S02]  /*6670*/  @!UPT UIADD3 URZ, UPT, UPT, URZ, URZ, URZ ;  /* 0x000000fffffff290 */ /* 0x000fe4000fffe0ff */
[----:B-1----:R-:W-:Y:S01]  /*6680*/  @P0 IADD3 R2, PT, PT, R80, R0, RZ ;  /* 0x0000000050020210 */ /* 0x002fe20007ffe0ff */
[----:B------:R-:W-:Y:S05]  /*6690*/  @P0 WARPSYNC.ALL ;  /* 0x0000000000000948 */ /* 0x000fea0003800000 */
[----:B------:R3:W4:Y:S04]  /*66a0*/  @P0 LDSM.16.M88.4 R40, [R4+0x400] ;  /* 0x000400000428083b */ /* 0x0007280000000200 */
[----:B------:R3:W1:Y:S04]  /*66b0*/  @P0 LDSM.16.M88.4 R44, [R3+0x400] ;  /* 0x00040000032c083b */ /* 0x0006680000000200 */
[----:B------:R3:W2:Y:S04]  /*66c0*/  @P0 LDSM.16.M88.4 R48, [R0+0x400] ;  /* 0x000400000030083b */ /* 0x0006a80000000200 */
[----:B------:R3:W1:Y:S02]  /*66d0*/  @P0 LDSM.16.M88.4 R52, [R2+0x400] ;  /* 0x000400000234083b */ /* 0x0006640000000200 */
.L_x_102:
[----:B------:R-:W-:Y:S05]  /*66e0*/  BSYNC B1 ;  /* 0x0000000000017941 */ /* 0x000fea0003800000 */
.L_x_101:
[----:B-123--:R-:W-:Y:S05]  /*66f0*/  VIADD R0, R34, 0x20 ;  /* 0x0000002022007836 */ /* 0x00efea0000000000 */
[----:B------:R-:W-:Y:S04]  /*6700*/  SHF.R.U32.HI R0, RZ, 0x15, R0 ;  /* 0x00000015ff007819 */ /* 0x000fe80000011600 */
[----:B------:R-:W-:Y:S11]  /*6710*/  LOP3.LUT P0, RZ, R0, 0x3, R69, 0x48, !PT ;  /* 0x0000000300ff7812 */ /* 0x000ff60007804845 */
[----:B------:R-:W-:Y:S02]  /*6720*/  @!UPT UIADD3 URZ, UPT, UPT, URZ, URZ, URZ ;  /* 0x000000fffffff290 */ /* 0x000fe4000fffe0ff */
[----:B------:R-:W-:Y:S05]  /*6730*/  @!P0 BRA `(.L_x_106) ;  /* 0x0000000000408947 */ /* 0x000fea0003800000 */
[----:B------:R-:W1:Y:S01]  /*6740*/  LDCU.64 UR8, c[0x4][0x70] ;  /* 0x01000e00ff0877ac */ /* 0x000e620008000a00 */
[----:B------:R-:W-:Y:S01]  /*6750*/  MOV R3, 0x0 ;  /* 0x0000000000037802 */ /* 0x000fe20000000f00 */
[----:B------:R-:W-:Y:S02]  /*6760*/  HFMA2 R12, -RZ, RZ, 0, 5.9604644775390625e-08 ;  /* 0x00000001ff0c7431 */ /* 0x000fe400000001ff */
[----:B------:R-:W-:Y:S02]  /*6770*/  IMAD.MOV.U32 R8, RZ, RZ, 0x192 ;  /* 0x00000192ff087424 */ /* 0x000fe400078e00ff */
[----:B------:R-:W-:Y:S01]  /*6780*/  IMAD.MOV.U32 R13, RZ, RZ, RZ ;  /* 0x000000ffff0d7224 */ /* 0x000fe200078e00ff */
[----:B------:R-:W2:Y:S01]  /*6790*/  LDCU.64 UR6, c[0x4][0x78] ;  /* 0x01000f00ff0677ac */ /* 0x000ea20008000a00 */
[----:B------:R-:W3:Y:S01]  /*67a0*/  LDC.64 R2, c[0x4][R3] ;  /* 0x0100000003027b82 */ /* 0x000ee20000000a00 */
[----:B------:R-:W5:Y:S01]  /*67b0*/  LDCU.64 UR4, c[0x4][0x10] ;  /* 0x01000200ff0477ac */ /* 0x000f620008000a00 */
[----:B-1----:R-:W-:Y:S01]  /*67c0*/  MOV R5, UR9 ;  /* 0x0000000900057c02 */ /* 0x002fe20008000f00 */
[----:B------:R-:W-:Y:S01]  /*67d0*/  IMAD.U32 R4, RZ, RZ, UR8 ;  /* 0x00000008ff047e24 */ /* 0x000fe2000f8e00ff */
[----:B--2---:R-:W-:Y:S01]  /*67e0*/  MOV R7, UR7 ;  /* 0x0000000700077c02 */ /* 0x004fe20008000f00 */
[----:B------:R-:W-:Y:S01]  /*67f0*/  IMAD.U32 R6, RZ, RZ, UR6 ;  /* 0x00000006ff067e24 */ /* 0x000fe2000f8e00ff */
[----:B-----5:R-:W-:Y:S01]  /*6800*/  MOV R11, UR5 ;  /* 0x00000005000b7c02 */ /* 0x020fe20008000f00 */
[----:B------:R-:W-:Y:S02]  /*6810*/  IMAD.U32 R10, RZ, RZ, UR4 ;  /* 0x00000004ff0a7e24 */ /* 0x000fe4000f8e00ff */
[----:B------:R-:W-:Y:S07]  /*6820*/  LEPC R20, `(.L_x_106) ;  /* 0x000000001014794e */ /* 0x000fee0000000000 */
[----:B---34-:R-:W-:Y:S05]  /*6830*/  CALL.ABS.NOINC R2 ;  /* 0x0000000002007343 */ /* 0x018fea0003c00000 */
.L_x_106:
[----:B------:R-:W-:Y:S01]  /*6840*/  ISETP.NE.AND P0, PT, R75, RZ, PT ;  /* 0x000000ff4b00720c */ /* 0x000fe20003f05270 */
[----:B------:R-:W-:Y:S05]  /*6850*/  WARPSYNC.ALL ;  /* 0x0000000000007948 */ /* 0x000fea0003800000 */
[----:B------:R-:W-:Y:S01]  /*6860*/  R2UR UR4, R34 ;  /* 0x00000000220472ca */ /* 0x000fe200000e0000 */
[----:B------:R-:W-:Y:S01]  /*6870*/  BSSY.RECONVERGENT B0, `(.L_x_107) ;  /* 0x0000042000007945 */ /* 0x000fe20003800200 */
[----:B------:R-:W-:Y:S11]  /*6880*/  R2UR UR5, R82 ;  /* 0x00000000520572ca */ /* 0x000ff600000e0000 */
[----:B------:R-:W1:Y:S01]  /*6890*/  LDTM.16dp128bit.x8 R4, tmem[UR4+0x20] ;  /* 0x00002004000479ee */ /* 0x000e620008180000 */
[----:B------:R-:W-:Y:S01]  /*68a0*/  NOP ;  /* 0x0000000000007918 */ /* 0x000fe20000000000 */
[----:B------:R-:W-:Y:S04]  /*68b0*/  UIADD3 UR5, UPT, UPT, UR5, 0xe0, URZ ;  /* 0x000000e005057890 */ /* 0x000fe8000fffe0ff */
[----:B------:R-:W-:Y:S09]  /*68c0*/  UPRMT UR5, UR37, 0x654, UR5 ;  /* 0x0000065425057896 */ /* 0x000ff20008000005 */
[----:B-1----:R-:W-:Y:S01]  /*68d0*/  SYNCS.ARRIVE.TRANS64.RED.A1T0 RZ, [UR5], RZ ;  /* 0x000000ffffff79a7 */ /* 0x002fe20008100405 */
[C---:B------:R-:W-:Y:S01]  /*68e0*/  FMUL R0, R33.reuse, R4 ;  /* 0x0000000421007220 */ /* 0x040fe20000400000 */
[C---:B------:R-:W-:Y:S01]  /*68f0*/  FMUL R2, R33.reuse, R5 ;  /* 0x0000000521027220 */ /* 0x040fe20000400000 */
[C---:B------:R-:W-:Y:S01]  /*6900*/  FMUL R3, R33.reuse, R6 ;  /* 0x0000000621037220 */ /* 0x040fe20000400000 */
[----:B------:R-:W-:Y:S01]  /*6910*/  FMUL R7, R33, R7 ;  /* 0x0000000721077220 */ /* 0x000fe20000400000 */
[----:B----4-:R-:W-:Y:S01]  /*6920*/  FFMA R36, R35, R40, R0 ;  /* 0x0000002823247223 */ /* 0x010fe20000000000 */
[----:B------:R-:W-:Y:S01]  /*6930*/  MOV R0, UR43 ;  /* 0x0000002b00007c02 */ /* 0x000fe20008000f00 */
[----:B------:R-:W-:Y:S01]  /*6940*/  FMUL R4, R33, R8 ;  /* 0x0000000821047220 */ /* 0x000fe20000400000 */
[----:B------:R-:W-:Y:S01]  /*6950*/  FFMA R37, R35, R41, R2 ;  /* 0x0000002923257223 */ /* 0x000fe20000000002 */
[----:B------:R-:W-:Y:S01]  /*6960*/  FMUL R5, R33, R9 ;  /* 0x0000000921057220 */ /* 0x000fe20000400000 */
[----:B------:R-:W-:Y:S01]  /*6970*/  LEA R0, R0, R68, 0xb ;  /* 0x0000004400007211 */ /* 0x000fe200078e58ff */
[----:B------:R-:W-:Y:S01]  /*6980*/  FFMA R38, R35, R42, R3 ;  /* 0x0000002a23267223 */ /* 0x000fe20000000003 */
[----:B------:R-:W-:Y:S01]  /*6990*/  FMUL R6, R33, R10 ;  /* 0x0000000a21067220 */ /* 0x000fe20000400000 */
[----:B------:R-:W-:Y:S01]  /*69a0*/  FFMA R39, R35, R43, R7 ;  /* 0x0000002b23277223 */ /* 0x000fe20000000007 */
[----:B------:R-:W-:Y:S01]  /*69b0*/  LEA R0, R0, UR48, 0x2 ;  /* 0x0000003000007c11 */ /* 0x000fe2000f8e10ff */
[----:B------:R-:W-:Y:S01]  /*69c0*/  FMUL R11, R33, R11 ;  /* 0x0000000b210b7220 */ /* 0x000fe20000400000 */
[----:B------:R-:W-:Y:S01]  /*69d0*/  FFMA R4, R35, R44, R4 ;  /* 0x0000002c23047223 */ /* 0x000fe20000000004 */
[----:B------:R-:W-:Y:S01]  /*69e0*/  FMUL R8, R33, R12 ;  /* 0x0000000c21087220 */ /* 0x000fe20000400000 */
[----:B------:R-:W-:Y:S01]  /*69f0*/  FFMA R5, R35, R45, R5 ;  /* 0x0000002d23057223 */ /* 0x000fe20000000005 */
[----:B------:R1:W-:Y:S01]  /*6a00*/  STSM.16.M88.4 [R0+0x400], R36 ;  /* 0x0004002400007844 */ /* 0x0003e20000000200 */
[----:B------:R-:W-:Y:S01]  /*6a10*/  FMUL R9, R33, R13 ;  /* 0x0000000d21097220 */ /* 0x000fe20000400000 */
[----:B------:R-:W-:Y:S01]  /*6a20*/  FFMA R6, R35, R46, R6 ;  /* 0x0000002e23067223 */ /* 0x000fe20000000006 */
[----:B------:R-:W-:Y:S01]  /*6a30*/  FMUL R10, R33, R14 ;  /* 0x0000000e210a7220 */ /* 0x000fe20000400000 */
[----:B------:R-:W-:Y:S01]  /*6a40*/  FFMA R7, R35, R47, R11 ;  /* 0x0000002f23077223 */ /* 0x000fe2000000000b */
[C---:B------:R-:W-:Y:S01]  /*6a50*/  IADD3 R2, PT, PT, R80.reuse, 0x400, R0 ;  /* 0x0000040050027810 */ /* 0x040fe20007ffe000 */
[----:B------:R-:W-:Y:S01]  /*6a60*/  FMUL R15, R33, R15 ;  /* 0x0000000f210f7220 */ /* 0x000fe20000400000 */
[----:B------:R-:W-:Y:S01]  /*6a70*/  FFMA R8, R35, R48, R8 ;  /* 0x0000003023087223 */ /* 0x000fe20000000008 */
[----:B------:R-:W-:Y:S01]  /*6a80*/  FMUL R12, R33, R16 ;  /* 0x00000010210c7220 */ /* 0x000fe20000400000 */
[----:B------:R-:W-:Y:S01]  /*6a90*/  FFMA R9, R35, R49, R9 ;  /* 0x0000003123097223 */ /* 0x000fe20000000009 */
[----:B------:R1:W-:Y:S01]  /*6aa0*/  STSM.16.M88.4 [R2], R4 ;  /* 0x0000000402007844 */ /* 0x0003e20000000200 */
[----:B------:R-:W-:Y:S01]  /*6ab0*/  FMUL R13, R33, R17 ;  /* 0x00000011210d7220 */ /* 0x000fe20000400000 */
[----:B------:R-:W-:Y:S01]  /*6ac0*/  FFMA R10, R35, R50, R10 ;  /* 0x00000032230a7223 */ /* 0x000fe2000000000a */
[----:B------:R-:W-:Y:S01]  /*6ad0*/  FMUL R14, R33, R18 ;  /* 0x00000012210e7220 */ /* 0x000fe20000400000 */
[----:B------:R-:W-:Y:S01]  /*6ae0*/  FFMA R11, R35, R51, R15 ;  /* 0x00000033230b7223 */ /* 0x000fe2000000000f */
[----:B------:R-:W-:Y:S01]  /*6af0*/  IADD3 R81, PT, PT, R81, 0x400, R0 ;  /* 0x0000040051517810 */ /* 0x000fe20007ffe000 */
[----:B------:R-:W-:Y:S01]  /*6b00*/  FMUL R19, R33, R19 ;  /* 0x0000001321137220 */ /* 0x000fe20000400000 */
[C---:B------:R-:W-:Y:S01]  /*6b10*/  FFMA R12, R35.reuse, R52, R12 ;  /* 0x00000034230c7223 */ /* 0x040fe2000000000c */
[C---:B------:R-:W-:Y:S01]  /*6b20*/  FFMA R13, R35.reuse, R53, R13 ;  /* 0x00000035230d7223 */ /* 0x040fe2000000000d */
[C---:B------:R-:W-:Y:S01]  /*6b30*/  FFMA R14, R35.reuse, R54, R14 ;  /* 0x00000036230e7223 */ /* 0x040fe2000000000e */
[----:B------:R1:W-:Y:S01]  /*6b40*/  STSM.16.M88.4 [R81], R8 ;  /* 0x0000000851007844 */ /* 0x0003e20000000200 */
[----:B------:R-:W-:Y:S01]  /*6b50*/  FFMA R15, R35, R55, R19 ;  /* 0x00000037230f7223 */ /* 0x000fe20000000013 */
[----:B------:R-:W-:Y:S05]  /*6b60*/  IADD3 R80, PT, PT, R80, R81, RZ ;  /* 0x0000005150507210 */ /* 0x000fea0007ffe0ff */
        /* <DEDUP_REMOVED lines=11> */
[----:B------:R-:W-:Y:S02]  /*6c20*/  UIADD3 UR5, UPT, UPT, UR41, 0x20, URZ ;  /* 0x0000002029057890 */ /* 0x000fe4000fffe0ff */
[----:B------:R-:W-:Y:S02]  /*6c30*/  UIADD3 UR4, UPT, UPT, UR10, 0x400, URZ ;  /* 0x000004000a047890 */ /* 0x000fe4000fffe0ff */
[----:B------:R-:W-:Y:S01]  /*6c40*/  UIADD3.X UR9, UPT, UPT, URZ, UR55, URZ, UP0, !UPT ;  /* 0x00000037ff097290 */ /* 0x000fe200087fe4ff */
[----:B------:R-:W-:Y:S01]  /*6c50*/  UMOV UR6, UR42 ;  /* 0x0000002a00067c82 */ /* 0x000fe20008000000 */
[----:B------:R-:W-:Y:S07]  /*6c60*/  UMOV UR7, UR36 ;  /* 0x0000002400077c82 */ /* 0x000fee0008000000 */
[----:B------:R2:W-:Y:S02]  /*6c70*/  UTMASTG.3D [UR4], [UR8] ;  /* 0x00000004080073b5 */ /* 0x0005e40008010000 */
[----:B--2---:R0:W-:Y:S02]  /*6c80*/  UTMACMDFLUSH ;  /* 0x00000000000079b7 */ /* 0x0041e40000000000 */
.L_x_108:
[----:B------:R-:W-:Y:S05]  /*6c90*/  BSYNC.RECONVERGENT B0 ;  /* 0x0000000000007941 */ /* 0x000fea0003800200 */
.L_x_107:
[----:B------:R-:W-:Y:S01]  /*6ca0*/  UIADD3 UR43, UPT, UPT, UR43, 0x1, URZ ;  /* 0x000000012b2b7890 */ /* 0x000fe2000fffe0ff */
[----:B------:R-:W-:Y:S03]  /*6cb0*/  BSSY.RECONVERGENT B0, `(.L_x_109) ;  /* 0x0000008000007945 */ /* 0x000fe60003800200 */
[----:B------:R-:W-:Y:S04]  /*6cc0*/  UISETP.NE.AND UP0, UPT, UR43, 0x3, UPT ;  /* 0x000000032b00788c */ /* 0x000fe8000bf05270 */
[----:B------:R-:W-:Y:S02]  /*6cd0*/  UISETP.EQ.XOR UP1, UPT, UR40, 0x3, !UP0 ;  /* 0x000000032800788c */ /* 0x000fe4000c722a70 */
[----:B------:R-:W-:Y:S02]  /*6ce0*/  USEL UR56, UR43, URZ, UP0 ;  /* 0x000000ff2b387287 */ /* 0x000fe40008000000 */
[----:B------:R-:W-:Y:S04]  /*6cf0*/  USEL UR4, URZ, 0x1, !UP1 ;  /* 0x00000001ff047887 */ /* 0x000fe8000c800000 */
[----:B------:R-:W-:Y:S01]  /*6d00*/  ULOP3.LUT UR51, UR51, UR4, URZ, 0x3c, !UPT ;  /* 0x0000000433337292 */ /* 0x000fe2000f8e3cff */
[----:B------:R-:W-:Y:S11]  /*6d10*/  @P0 BRA `(.L_x_110) ;  /* 0x0000000000040947 */ /* 0x000ff60003800000 */
[----:B------:R-:W-:Y:S04]  /*6d20*/  DEPBAR.LE SB0, 0x1 ;  /* 0x000080400000791a */ /* 0x000fe80000000000 */
.L_x_110:
[----:B------:R-:W-:Y:S05]  /*6d30*/  BSYNC.RECONVERGENT B0 ;  /* 0x0000000000007941 */ /* 0x000fea0003800200 */
.L_x_109:
[----:B------:R-:W-:Y:S01]  /*6d40*/  BAR.SYNC.DEFER_BLOCKING 0x1, 0x80 ;  /* 0x0042000000007b1d */ /* 0x000fe20000010000 */
[----:B------:R-:W-:Y:S01]  /*6d50*/  UISETP.NE.AND UP0, UPT, UR50, -0x2, UPT ;  /* 0xfffffffe3200788c */ /* 0x000fe2000bf05270 */
[----:B------:R-:W-:Y:S08]  /*6d60*/  IADD3 R31, PT, PT, R31, 0x1, RZ ;  /* 0x000000011f1f7810 */ /* 0x000ff00007ffe0ff */
[----:B------:R-:W-:Y:S05]  /*6d70*/  BRA.U !UP0, `(.L_x_111) ;  /* 0x0000000108287547 */ /* 0x000fea000b800000 */
[----:B------:R-:W-:Y:S01]  /*6d80*/  ISETP.NE.AND P0, PT, R79, RZ, PT ;  /* 0x000000ff4f00720c */ /* 0x000fe20003f05270 */
[----:B-1----:R-:W-:Y:S01]  /*6d90*/  IMAD.U32 R2, RZ, RZ, UR49 ;  /* 0x00000031ff027e24 */ /* 0x002fe2000f8e00ff */
[----:B------:R-:W-:Y:S01]  /*6da0*/  UIADD3 UR49, UPT, UPT, UR49, 0x1, URZ ;  /* 0x0000000131317890 */ /* 0x000fe2000fffe0ff */
[----:B------:R-:W-:Y:S03]  /*6db0*/  IMAD.U32 R0, RZ, RZ, UR37 ;  /* 0x00000025ff007e24 */ /* 0x000fe6000f8e00ff */
[----:B------:R-:W-:Y:S04]  /*6dc0*/  UISETP.NE.AND UP0, UPT, UR49, 0x3, UPT ;  /* 0x000000033100788c */ /* 0x000fe8000bf05270 */
[----:B------:R-:W-:Y:S03]  /*6dd0*/  USEL UR49, UR49, URZ, UP0 ;  /* 0x000000ff31317287 */ /* 0x000fe60008000000 */
[----:B------:R-:W-:Y:S05]  /*6de0*/  @P0 LEA R2, R2, UR48, 0x3 ;  /* 0x0000003002020c11 */ /* 0x000fea000f8e18ff */
[----:B------:R-:W-:Y:S05]  /*6df0*/  @P0 VIADD R2, R2, 0x78 ;  /* 0x0000007802020836 */ /* 0x000fea0000000000 */
[----:B------:R-:W-:Y:S04]  /*6e00*/  @P0 PRMT R0, R0, 0x654, R2 ;  /* 0x0000065400000816 */ /* 0x000fe80000000002 */
[----:B------:R2:W-:Y:S03]  /*6e10*/  @P0 SYNCS.ARRIVE.TRANS64.RED.A1T0 RZ, [R0+URZ], RZ ;  /* 0x000000ff00ff09a7 */ /* 0x0005e600081004ff */
.L_x_111:
[----:B------:R-:W-:Y:S01]  /*6e20*/  ISETP.NE.AND P2, PT, R76, RZ, PT ;  /* 0x000000ff4c00720c */ /* 0x000fe20003f45270 */
[----:B------:R-:W-:Y:S01]  /*6e30*/  UIADD3 UR50, UPT, UPT, UR50, 0x2, URZ ;  /* 0x0000000232327890 */ /* 0x000fe2000fffe0ff */
[----:B------:R-:W-:Y:S01]  /*6e40*/  ISETP.NE.AND P0, PT, R78, 0x2, PT ;  /* 0x000000024e00780c */ /* 0x000fe20003f05270 */
[----:B-1----:R-:W-:Y:S01]  /*6e50*/  IMAD.IADD R14, R29, 0x1, R62 ;  /* 0x000000011d0e7824 */ /* 0x002fe200078e023e */
[----:B------:R-:W-:Y:S01]  /*6e60*/  ISETP.NE.AND P1, PT, R31, 0x4, PT ;  /* 0x000000041f00780c */ /* 0x000fe20003f25270 */
[----:B------:R-:W-:Y:S01]  /*6e70*/  IMAD.IADD R15, R30, 0x1, R63 ;  /* 0x000000011e0f7824 */ /* 0x000fe200078e023f */
[----:B------:R-:W-:Y:S02]  /*6e80*/  SEL R2, RZ, 0x1, P0 ;  /* 0x00000001ff027807 */ /* 0x000fe40000000000 */
[----:B--2---:R-:W-:Y:S02]  /*6e90*/  SEL R0, RZ, 0x1, P1 ;  /* 0x00000001ff007807 */ /* 0x004fe40000800000 */
[----:B------:R-:W-:Y:S02]  /*6ea0*/  LOP3.LUT R71, R71, R2, RZ, 0x3c, !PT ;  /* 0x0000000247477212 */ /* 0x000fe400078e3cff */
[----:B------:R-:W-:Y:S02]  /*6eb0*/  LOP3.LUT R72, R72, R0, RZ, 0x3c, !PT ;  /* 0x0000000048487212 */ /* 0x000fe400078e3cff */
[----:B------:R-:W-:Y:S02]  /*6ec0*/  @P2 R2UR UR36, R70 ;  /* 0x00000000462422ca */ /* 0x000fe400000e0000 */
[----:B------:R-:W-:Y:S02]  /*6ed0*/  SEL R78, R78, RZ, P0 ;  /* 0x000000ff4e4e7207 */ /* 0x000fe40000000000 */
[----:B------:R-:W-:Y:S01]  /*6ee0*/  SEL R31, R31, RZ, P1 ;  /* 0x000000ff1f1f7207 */ /* 0x000fe20000800000 */
[----:B------:R-:W-:Y:S10]  /*6ef0*/  @P2 BRA `(.L_x_112) ;  /* 0xffffffe000342947 */ /* 0x000ff4000383ffff */
[----:B------:R-:W-:-:S09]  /*6f00*/  UISETP.NE.AND UP0, UPT, UR53, URZ, UPT ;  /* 0x000000ff3500728c */ /* 0x000fd2000bf05270 */
[----:B------:R-:W-:Y:S05]  /*6f10*/  BRA.U !UP0, `(.L_x_113) ;  /* 0x0000000108487547 */ /* 0x000fea000b800000 */
[----:B------:R-:W1:Y:S02]  /*6f20*/  LDCU.64 UR4, c[0x0][0x890] ;  /* 0x00011200ff0477ac */ /* 0x000e640008000a00 */
[----:B-1----:R-:W-:-:S04]  /*6f30*/  UISETP.NE.U32.AND UP0, UPT, UR4, URZ, UPT ;  /* 0x000000ff0400728c */ /* 0x002fc8000bf05070 */
[----:B------:R-:W-:-:S09]  /*6f40*/  UISETP.NE.AND.EX UP0, UPT, UR5, URZ, UPT, UP0 ;  /* 0x000000ff0500728c */ /* 0x000fd2000bf05300 */
[----:B------:R-:W-:Y:S05]  /*6f50*/  BRA.U UP0, `(.L_x_114) ;  /* 0x00000001000c7547 */ /* 0x000fea000b800000 */
[----:B------:R-:W-:-:S13]  /*6f60*/  FSETP.NEU.AND P0, PT, R35, RZ, PT ;  /* 0x000000ff2300720b */ /* 0x000fda0003f0d000 */
[----:B------:R-:W-:Y:S05]  /*6f70*/  @!P0 EXIT ;  /* 0x000000000000894d */ /* 0x000fea0003800000 */
[----:B------:R-:W-:Y:S05]  /*6f80*/  BRA `(.L_x_113) ;  /* 0x00000000002c7947 */ /* 0x000fea0003800000 */
.L_x_114:
[----:B------:R-:W-:Y:S01]  /*6f90*/  ISETP.NE.AND P0, PT, R77, RZ, PT ;  /* 0x000000ff4d00720c */ /* 0x000fe20003f05270 */
[----:B------:R-:W-:-:S12]  /*6fa0*/  BSSY.RECONVERGENT B0, `(.L_x_113) ;  /* 0x0000009000007945 */ /* 0x000fd80003800200 */
[----:B------:R-:W-:Y:S05]  /*6fb0*/  @P0 BRA `(.L_x_115) ;  /* 0x0000000000140947 */ /* 0x000fea0003800000 */
[----:B------:R-:W1:Y:S02]  /*6fc0*/  LDCU.64 UR4, c[0x0][0x888] ;  /* 0x00011100ff0477ac */ /* 0x000e640008000a00 */
[----:B-1----:R-:W-:-:S04]  /*6fd0*/  ISETP.NE.U32.AND P0, PT, RZ, UR4, PT ;  /* 0x00000004ff007c0c */ /* 0x002fc8000bf05070 */
[----:B------:R-:W-:-:S13]  /*6fe0*/  ISETP.NE.AND.EX P0, PT, RZ, UR5, PT, P0 ;  /* 0x00000005ff007c0c */ /* 0x000fda000bf05300 */
[----:B------:R-:W-:Y:S05]  /*6ff0*/  @!P0 EXIT ;  /* 0x000000000000894d */ /* 0x000fea0003800000 */
[----:B------:R-:W-:Y:S05]  /*7000*/  BRA `(.L_x_116) ;  /* 0x0000000000087947 */ /* 0x000fea0003800000 */
.L_x_115:
[----:B------:R-:W-:-:S13]  /*7010*/  FSETP.NEU.AND P0, PT, R35, RZ, PT ;  /* 0x000000ff2300720b */ /* 0x000fda0003f0d000 */
[----:B------:R-:W-:Y:S05]  /*7020*/  @!P0 EXIT ;  /* 0x000000000000894d */ /* 0x000fea0003800000 */
.L_x_116:
[----:B------:R-:W-:Y:S05]  /*7030*/  BSYNC.RECONVERGENT B0 ;  /* 0x0000000000007941 */ /* 0x000fea0003800200 */
.L_x_113:
[----:B------:R-:W-:Y:S01]  /*7040*/  ULEA UR4, UR49, UR48, 0x3 ;  /* 0x0000003031047291 */ /* 0x000fe2000f8e18ff */
[----:B------:R-:W-:-:S04]  /*7050*/  DEPBAR.LE SB0, 0x0 ;  /* 0x000080000000791a */ /* 0x000fc80000000000 */
[----:B------:R-:W-:-:S04]  /*7060*/  UIADD3 UR4, UPT, UPT, UR4, 0x78, URZ ;  /* 0x0000007804047890 */ /* 0x000fc8000fffe0ff */
[----:B------:R-:W-:-:S09]  /*7070*/  UPRMT UR4, UR37, 0x654, UR4 ;  /* 0x0000065425047896 */ /* 0x000fd20008000004 */
[----:B------:R-:W-:Y:S01]  /*7080*/  SYNCS.ARRIVE.TRANS64.RED.A1T0 RZ, [UR4], RZ ;  /* 0x000000ffffff79a7 */ /* 0x000fe20008100404 */
[----:B------:R-:W-:Y:S05]  /*7090*/  EXIT ;  /* 0x000000000000794d */ /* 0x000fea0003800000 */
.L_x_19:
[----:B--2---:R2:W1:Y:S02]  /*70a0*/  SYNCS.PHASECHK.TRANS64.TRYWAIT P0, [R2+URZ+0x110], R3 ;  /* 0x00011003020075a7 */ /* 0x00446400080011ff */
[----:B-1----:R-:W-:Y:S05]  /*70b0*/  @!P0 NANOSLEEP.SYNCS 0x989680 ;  /* 0x009896800000895d */ /* 0x002fea0003900000 */
[----:B------:R-:W1:Y:S02]  /*70c0*/  @!P0 SYNCS.PHASECHK.TRANS64 P0, [R2+URZ+0x110], R3 ;  /* 0x00011003020085a7 */ /* 0x000e6400080010ff */
[----:B-1----:R-:W-:Y:S05]  /*70d0*/  @!P0 BRA `(.L_x_19) ;  /* 0xfffffffc00f08947 */ /* 0x002fea000383ffff */
[----:B------:R-:W-:Y:S05]  /*70e0*/  BRA `(.L_x_117) ;  /* 0xffffffa400447947 */ /* 0x000fea000383ffff */
.L_x_22:
[----:B-1----:R-:W-:-:S07]  /*70f0*/  MOV R2, UR33 ;  /* 0x0000002100027c02 */ /* 0x002fce0008000f00 */
.L_x_118:
[----:B-1----:R1:W2:Y:S02]  /*7100*/  SYNCS.PHASECHK.TRANS64.TRYWAIT P0, [R2+URZ+0x30], R4 ;  /* 0x00003004020075a7 */ /* 0x0022a400080011ff */
[----:B--2---:R-:W-:Y:S05]  /*7110*/  @!P0 NANOSLEEP.SYNCS 0x989680 ;  /* 0x009896800000895d */ /* 0x004fea0003900000 */
[----:B------:R-:W2:Y:S02]  /*7120*/  @!P0 SYNCS.PHASECHK.TRANS64 P0, [R2+URZ+0x30], R4 ;  /* 0x00003004020085a7 */ /* 0x000ea400080010ff */
[----:B--2---:R-:W-:Y:S05]  /*7130*/  @!P0 BRA `(.L_x_118) ;  /* 0xfffffffc00f08947 */ /* 0x004fea000383ffff */
[----:B------:R-:W-:Y:S05]  /*7140*/  BRA `(.L_x_21) ;  /* 0xffffffa400947947 */ /* 0x000fea000383ffff */
.L_x_28:
[----:B-1----:R-:W-:-:S07]  /*7150*/  MOV R2, UR33 ;  /* 0x0000002100027c02 */ /* 0x002fce0008000f00 */
.L_x_119:
[----:B-1----:R1:W2:Y:S02]  /*7160*/  SYNCS.PHASECHK.TRANS64.TRYWAIT P0, [R2+URZ+0x30], R4 ;  /* 0x00003004020075a7 */ /* 0x0022a400080011ff */
[----:B--2---:R-:W-:Y:S05]  /*7170*/  @!P0 NANOSLEEP.SYNCS 0x989680 ;  /* 0x009896800000895d */ /* 0x004fea0003900000 */
[----:B------:R-:W2:Y:S02]  /*7180*/  @!P0 SYNCS.PHASECHK.TRANS64 P0, [R2+URZ+0x30], R4 ;  /* 0x00003004020085a7 */ /* 0x000ea400080010ff */
[----:B--2---:R-:W-:Y:S05]  /*7190*/  @!P0 BRA `(.L_x_119) ;  /* 0xfffffffc00f08947 */ /* 0x004fea000383ffff */
[----:B------:R-:W-:Y:S05]  /*71a0*/  BRA `(.L_x_27) ;  /* 0xffffffa800687947 */ /* 0x000fea000383ffff */
.L_x_32:
[----:B-1----:R1:W2:Y:S02]  /*71b0*/  SYNCS.PHASECHK.TRANS64.TRYWAIT P0, [R2+URZ+0xa0], R3 ;  /* 0x0000a003020075a7 */ /* 0x0022a400080011ff */
[----:B--2---:R-:W-:Y:S05]  /*71c0*/  @!P0 NANOSLEEP.SYNCS 0x989680 ;  /* 0x009896800000895d */ /* 0x004fea0003900000 */
[----:B------:R-:W2:Y:S02]  /*71d0*/  @!P0 SYNCS.PHASECHK.TRANS64 P0, [R2+URZ+0xa0], R3 ;  /* 0x0000a003020085a7 */ /* 0x000ea400080010ff */
[----:B--2---:R-:W-:Y:S05]  /*71e0*/  @!P0 BRA `(.L_x_32) ;  /* 0xfffffffc00f08947 */ /* 0x004fea000383ffff */
[----:B------:R-:W-:Y:S05]  /*71f0*/  BRA `(.L_x_120) ;  /* 0xffffffac001c7947 */ /* 0x000fea000383ffff */
.L_x_36:
[----:B----4-:R-:W-:-:S07]  /*7200*/  MOV R0, UR5 ;  /* 0x0000000500007c02 */ /* 0x010fce0008000f00 */
.L_x_121:
[----:B-1----:R1:W2:Y:S02]  /*7210*/  SYNCS.PHASECHK.TRANS64.TRYWAIT P0, [R0+URZ], R2 ;  /* 0x00000002000075a7 */ /* 0x0022a400080011ff */
[----:B--2---:R-:W-:Y:S05]  /*7220*/  @!P0 NANOSLEEP.SYNCS 0x989680 ;  /* 0x009896800000895d */ /* 0x004fea0003900000 */
[----:B------:R-:W2:Y:S02]  /*7230*/  @!P0 SYNCS.PHASECHK.TRANS64 P0, [R0+URZ], R2 ;  /* 0x00000002000085a7 */ /* 0x000ea400080010ff */
[----:B--2---:R-:W-:Y:S05]  /*7240*/  @!P0 BRA `(.L_x_121) ;  /* 0xfffffffc00f08947 */ /* 0x004fea000383ffff */
[----:B------:R-:W-:Y:S05]  /*7250*/  BRA `(.L_x_122) ;  /* 0xffffffb0008c7947 */ /* 0x000fea000383ffff */
.L_x_37:
[----:B----4-:R-:W-:-:S07]  /*7260*/  MOV R0, UR5 ;  /* 0x0000000500007c02 */ /* 0x010fce0008000f00 */
.L_x_123:
[----:B-1----:R1:W2:Y:S02]  /*7270*/  SYNCS.PHASECHK.TRANS64.TRYWAIT P0, [R0+URZ], R3 ;  /* 0x00000003000075a7 */ /* 0x0022a400080011ff */
[----:B--2---:R-:W-:Y:S05]  /*7280*/  @!P0 NANOSLEEP.SYNCS 0x989680 ;  /* 0x009896800000895d */ /* 0x004fea0003900000 */
[----:B------:R-:W2:Y:S02]  /*7290*/  @!P0 SYNCS.PHASECHK.TRANS64 P0, [R0+URZ], R3 ;  /* 0x00000003000085a7 */ /* 0x000ea400080010ff */
[----:B--2---:R-:W-:Y:S05]  /*72a0*/  @!P0 BRA `(.L_x_123) ;  /* 0xfffffffc00f08947 */ /* 0x004fea000383ffff */
[----:B------:R-:W-:Y:S05]  /*72b0*/  BRA `(.L_x_124) ;  /* 0xffffffb000987947 */ /* 0x000fea000383ffff */
.L_x_38:
[----:B----4-:R-:W-:-:S07]  /*72c0*/  MOV R0, UR5 ;  /* 0x0000000500007c02 */ /* 0x010fce0008000f00 */
.L_x_125:
[----:B-1----:R1:W2:Y:S02]  /*72d0*/  SYNCS.PHASECHK.TRANS64.TRYWAIT P0, [R0+URZ], R3 ;  /* 0x00000003000075a7 */ /* 0x0022a400080011ff */
[----:B--2---:R-:W-:Y:S05]  /*72e0*/  @!P0 NANOSLEEP.SYNCS 0x989680 ;  /* 0x009896800000895d */ /* 0x004fea0003900000 */
[----:B------:R-:W2:Y:S02]  /*72f0*/  @!P0 SYNCS.PHASECHK.TRANS64 P0, [R0+URZ], R3 ;  /* 0x00000003000085a7 */ /* 0x000ea400080010ff */
[----:B--2---:R-:W-:Y:S05]  /*7300*/  @!P0 BRA `(.L_x_125) ;  /* 0xfffffffc00f08947 */ /* 0x004fea000383ffff */
[----:B------:R-:W-:Y:S05]  /*7310*/  BRA `(.L_x_126) ;  /* 0xffffffb000a47947 */ /* 0x000fea000383ffff */
.L_x_39:
[----:B----4-:R-:W-:-:S07]  /*7320*/  MOV R0, UR5 ;  /* 0x0000000500007c02 */ /* 0x010fce0008000f00 */
.L_x_127:
[----:B-1----:R1:W2:Y:S02]  /*7330*/  SYNCS.PHASECHK.TRANS64.TRYWAIT P0, [R0+URZ], R3 ;  /* 0x00000003000075a7 */ /* 0x0022a400080011ff */
[----:B--2---:R-:W-:Y:S05]  /*7340*/  @!P0 NANOSLEEP.SYNCS 0x989680 ;  /* 0x009896800000895d */ /* 0x004fea0003900000 */
[----:B------:R-:W2:Y:S02]  /*7350*/  @!P0 SYNCS.PHASECHK.TRANS64 P0, [R0+URZ], R3 ;  /* 0x00000003000085a7 */ /* 0x000ea400080010ff */
[----:B--2---:R-:W-:Y:S05]  /*7360*/  @!P0 BRA `(.L_x_127) ;  /* 0xfffffffc00f08947 */ /* 0x004fea000383ffff */
[----:B------:R-:W-:Y:S05]  /*7370*/  BRA `(.L_x_128) ;  /* 0xffffffb000b07947 */ /* 0x000fea000383ffff */
.L_x_40:
[----:B----4-:R-:W-:-:S07]  /*7380*/  MOV R0, UR5 ;  /* 0x0000000500007c02 */ /* 0x010fce0008000f00 */
.L_x_129:
[----:B-1----:R1:W2:Y:S02]  /*7390*/  SYNCS.PHASECHK.TRANS64.TRYWAIT P0, [R0+URZ], R3 ;  /* 0x00000003000075a7 */ /* 0x0022a400080011ff */
[----:B--2---:R-:W-:Y:S05]  /*73a0*/  @!P0 NANOSLEEP.SYNCS 0x989680 ;  /* 0x009896800000895d */ /* 0x004fea0003900000 */
[----:B------:R-:W2:Y:S02]  /*73b0*/  @!P0 SYNCS.PHASECHK.TRANS64 P0, [R0+URZ], R3 ;  /* 0x00000003000085a7 */ /* 0x000ea400080010ff */
[----:B--2---:R-:W-:Y:S05]  /*73c0*/  @!P0 BRA `(.L_x_129) ;  /* 0xfffffffc00f08947 */ /* 0x004fea000383ffff */
[----:B------:R-:W-:Y:S05]  /*73d0*/  BRA `(.L_x_130) ;  /* 0xffffffb000bc7947 */ /* 0x000fea000383ffff */
.L_x_43:
[----:B-1----:R1:W2:Y:S02]  /*73e0*/  SYNCS.PHASECHK.TRANS64.TRYWAIT P0, [R0+URZ+0x100], R4 ;  /* 0x00010004000075a7 */ /* 0x0022a400080011ff */
[----:B--2---:R-:W-:Y:S05]  /*73f0*/  @!P0 NANOSLEEP.SYNCS 0x989680 ;  /* 0x009896800000895d */ /* 0x004fea0003900000 */
[----:B------:R-:W2:Y:S02]  /*7400*/  @!P0 SYNCS.PHASECHK.TRANS64 P0, [R0+URZ+0x100], R4 ;  /* 0x00010004000085a7 */ /* 0x000ea400080010ff */
[----:B--2---:R-:W-:Y:S05]  /*7410*/  @!P0 BRA `(.L_x_43) ;  /* 0xfffffffc00f08947 */ /* 0x004fea000383ffff */
[----:B------:R-:W-:Y:S05]  /*7420*/  BRA `(.L_x_131) ;  /* 0xffffffb400187947 */ /* 0x000fea000383ffff */
.L_x_44:
[----:B------:R-:W-:-:S07]  /*7430*/  MOV R0, UR5 ;  /* 0x0000000500007c02 */ /* 0x000fce0008000f00 */
.L_x_132:
[----:B-1----:R1:W2:Y:S02]  /*7440*/  SYNCS.PHASECHK.TRANS64.TRYWAIT P0, [R0+URZ+0xb0], R5 ;  /* 0x0000b005000075a7 */ /* 0x0022a400080011ff */
[----:B--2---:R-:W-:Y:S05]  /*7450*/  @!P0 NANOSLEEP.SYNCS 0x989680 ;  /* 0x009896800000895d */ /* 0x004fea0003900000 */
[----:B------:R-:W2:Y:S02]  /*7460*/  @!P0 SYNCS.PHASECHK.TRANS64 P0, [R0+URZ+0xb0], R5 ;  /* 0x0000b005000085a7 */ /* 0x000ea400080010ff */
[----:B--2---:R-:W-:Y:S05]  /*7470*/  @!P0 BRA `(.L_x_132) ;  /* 0xfffffffc00f08947 */ /* 0x004fea000383ffff */
[----:B------:R-:W-:Y:S05]  /*7480*/  BRA `(.L_x_133) ;  /* 0xffffffb400287947 */ /* 0x000fea000383ffff */
.L_x_45:
[----:B-1----:R1:W2:Y:S02]  /*7490*/  SYNCS.PHASECHK.TRANS64.TRYWAIT P1, [R0+URZ+0xa0], R4 ;  /* 0x0000a004000075a7 */ /* 0x0022a400080211ff */
[----:B--2---:R-:W-:Y:S05]  /*74a0*/  @!P1 NANOSLEEP.SYNCS 0x989680 ;  /* 0x009896800000995d */ /* 0x004fea0003900000 */
[----:B------:R-:W2:Y:S02]  /*74b0*/  @!P1 SYNCS.PHASECHK.TRANS64 P1, [R0+URZ+0xa0], R4 ;  /* 0x0000a004000095a7 */ /* 0x000ea400080210ff */
[----:B--2---:R-:W-:Y:S05]  /*74c0*/  @!P1 BRA `(.L_x_45) ;  /* 0xfffffffc00f09947 */ /* 0x004fea000383ffff */
[----:B------:R-:W-:Y:S05]  /*74d0*/  BRA `(.L_x_134) ;  /* 0xffffffb400587947 */ /* 0x000fea000383ffff */
.L_x_48:
[----:B------:R-:W-:-:S07]  /*74e0*/  MOV R0, UR5 ;  /* 0x0000000500007c02 */ /* 0x000fce0008000f00 */
.L_x_135:
[----:B-1----:R1:W2:Y:S02]  /*74f0*/  SYNCS.PHASECHK.TRANS64.TRYWAIT P0, [R0+URZ+0xb0], R2 ;  /* 0x0000b002000075a7 */ /* 0x0022a400080011ff */
[----:B--2---:R-:W-:Y:S05]  /*7500*/  @!P0 NANOSLEEP.SYNCS 0x989680 ;  /* 0x009896800000895d */ /* 0x004fea0003900000 */
[----:B------:R-:W2:Y:S02]  /*7510*/  @!P0 SYNCS.PHASECHK.TRANS64 P0, [R0+URZ+0xb0], R2 ;  /* 0x0000b002000085a7 */ /* 0x000ea400080010ff */
[----:B--2---:R-:W-:Y:S05]  /*7520*/  @!P0 BRA `(.L_x_135) ;  /* 0xfffffffc00f08947 */ /* 0x004fea000383ffff */
[----:B------:R-:W-:Y:S05]  /*7530*/  BRA `(.L_x_47) ;  /* 0xffffffb400ac7947 */ /* 0x000fea000383ffff */
.L_x_55:
[----:B-1----:R1:W2:Y:S02]  /*7540*/  SYNCS.PHASECHK.TRANS64.TRYWAIT P1, [R0+URZ+0xa0], R2 ;  /* 0x0000a002000075a7 */ /* 0x0022a400080211ff */
[----:B--2---:R-:W-:Y:S05]  /*7550*/  @!P1 NANOSLEEP.SYNCS 0x989680 ;  /* 0x009896800000995d */ /* 0x004fea0003900000 */
[----:B------:R-:W2:Y:S02]  /*7560*/  @!P1 SYNCS.PHASECHK.TRANS64 P1, [R0+URZ+0xa0], R2 ;  /* 0x0000a002000095a7 */ /* 0x000ea400080210ff */
[----:B--2---:R-:W-:Y:S05]  /*7570*/  @!P1 BRA `(.L_x_55) ;  /* 0xfffffffc00f09947 */ /* 0x004fea000383ffff */
[----:B------:R-:W-:Y:S05]  /*7580*/  BRA `(.L_x_136) ;  /* 0xffffffbc003c7947 */ /* 0x000fea000383ffff */
.L_x_56:
[----:B------:R-:W-:-:S07]  /*7590*/  MOV R2, UR6 ;  /* 0x0000000600027c02 */ /* 0x000fce0008000f00 */
.L_x_137:
[----:B-1----:R1:W2:Y:S02]  /*75a0*/  SYNCS.PHASECHK.TRANS64.TRYWAIT P0, [R2+URZ+0xe0], R0 ;  /* 0x0000e000020075a7 */ /* 0x0022a400080011ff */
[----:B--2---:R-:W-:Y:S05]  /*75b0*/  @!P0 NANOSLEEP.SYNCS 0x989680 ;  /* 0x009896800000895d */ /* 0x004fea0003900000 */
[----:B------:R-:W2:Y:S02]  /*75c0*/  @!P0 SYNCS.PHASECHK.TRANS64 P0, [R2+URZ+0xe0], R0 ;  /* 0x0000e000020085a7 */ /* 0x000ea400080010ff */
[----:B--2---:R-:W-:Y:S05]  /*75d0*/  @!P0 BRA `(.L_x_137) ;  /* 0xfffffffc00f08947 */ /* 0x004fea000383ffff */
[----:B------:R-:W-:Y:S05]  /*75e0*/  BRA `(.L_x_138) ;  /* 0xffffffbc008c7947 */ /* 0x000fea000383ffff */
.L_x_59:
[----:B------:R-:W-:Y:S07]  /*75f0*/  MOV R0, UR11 ;  /* 0x0000000b00007c02 */ /* 0x000fee0008000f00 */
.L_x_139:
[----:B-1----:R1:W2:Y:S02]  /*7600*/  SYNCS.PHASECHK.TRANS64.TRYWAIT P0, [R0+URZ], R2 ;  /* 0x00000002000075a7 */ /* 0x0022a400080011ff */
[----:B--2---:R-:W-:Y:S05]  /*7610*/  @!P0 NANOSLEEP.SYNCS 0x989680 ;  /* 0x009896800000895d */ /* 0x004fea0003900000 */
[----:B------:R-:W2:Y:S02]  /*7620*/  @!P0 SYNCS.PHASECHK.TRANS64 P0, [R0+URZ], R2 ;  /* 0x00000002000085a7 */ /* 0x000ea400080010ff */
[----:B--2---:R-:W-:Y:S05]  /*7630*/  @!P0 BRA `(.L_x_139) ;  /* 0xfffffffc00f08947 */ /* 0x004fea000383ffff */
[----:B------:R-:W-:Y:S05]  /*7640*/  BRA `(.L_x_58) ;  /* 0xffffffbc00a87947 */ /* 0x000fea000383ffff */
.L_x_62:
[----:B------:R-:W-:-:S07]  /*7650*/  MOV R0, UR6 ;  /* 0x0000000600007c02 */ /* 0x000fce0008000f00 */
.L_x_140:
[----:B--2---:R2:W4:Y:S02]  /*7660*/  SYNCS.PHASECHK.TRANS64.TRYWAIT P0, [R0+URZ], R2 ;  /* 0x00000002000075a7 */ /* 0x00452400080011ff */
[----:B----4-:R-:W-:Y:S05]  /*7670*/  @!P0 NANOSLEEP.SYNCS 0x989680 ;  /* 0x009896800000895d */ /* 0x010fea0003900000 */
[----:B------:R-:W4:Y:S02]  /*7680*/  @!P0 SYNCS.PHASECHK.TRANS64 P0, [R0+URZ], R2 ;  /* 0x00000002000085a7 */ /* 0x000f2400080010ff */
[----:B----4-:R-:W-:Y:S05]  /*7690*/  @!P0 BRA `(.L_x_140) ;  /* 0xfffffffc00f08947 */ /* 0x010fea000383ffff */
[----:B------:R-:W-:Y:S05]  /*76a0*/  BRA `(.L_x_141) ;  /* 0xffffffc000d47947 */ /* 0x000fea000383ffff */
.L_x_63:
[----:B------:R-:W-:-:S07]  /*76b0*/  MOV R0, UR6 ;  /* 0x0000000600007c02 */ /* 0x000fce0008000f00 */
.L_x_142:
[----:B-1----:R1:W2:Y:S02]  /*76c0*/  SYNCS.PHASECHK.TRANS64.TRYWAIT P0, [R0+URZ], R3 ;  /* 0x00000003000075a7 */ /* 0x0022a400080011ff */
[----:B--2---:R-:W-:Y:S05]  /*76d0*/  @!P0 NANOSLEEP.SYNCS 0x989680 ;  /* 0x009896800000895d */ /* 0x004fea0003900000 */
[----:B------:R-:W2:Y:S02]  /*76e0*/  @!P0 SYNCS.PHASECHK.TRANS64 P0, [R0+URZ], R3 ;  /* 0x00000003000085a7 */ /* 0x000ea400080010ff */
[----:B--2---:R-:W-:Y:S05]  /*76f0*/  @!P0 BRA `(.L_x_142) ;  /* 0xfffffffc00f08947 */ /* 0x004fea000383ffff */
[----:B------:R-:W-:Y:S05]  /*7700*/  BRA `(.L_x_143) ;  /* 0xffffffc000e07947 */ /* 0x000fea000383ffff */
.L_x_64:
[----:B------:R-:W-:-:S07]  /*7710*/  MOV R0, UR6 ;  /* 0x0000000600007c02 */ /* 0x000fce0008000f00 */
.L_x_144:
[----:B-1----:R1:W2:Y:S02]  /*7720*/  SYNCS.PHASECHK.TRANS64.TRYWAIT P0, [R0+URZ], R3 ;  /* 0x00000003000075a7 */ /* 0x0022a400080011ff */
[----:B--2---:R-:W-:Y:S05]  /*7730*/  @!P0 NANOSLEEP.SYNCS 0x989680 ;  /* 0x009896800000895d */ /* 0x004fea0003900000 */
[----:B------:R-:W2:Y:S02]  /*7740*/  @!P0 SYNCS.PHASECHK.TRANS64 P0, [R0+URZ], R3 ;  /* 0x00000003000085a7 */ /* 0x000ea400080010ff */
[----:B--2---:R-:W-:Y:S05]  /*7750*/  @!P0 BRA `(.L_x_144) ;  /* 0xfffffffc00f08947 */ /* 0x004fea000383ffff */
[----:B------:R-:W-:Y:S05]  /*7760*/  BRA `(.L_x_145) ;  /* 0xffffffc000ec7947 */ /* 0x000fea000383ffff */
.L_x_65:
[----:B-1----:R-:W-:-:S07]  /*7770*/  MOV R0, UR7 ;  /* 0x0000000700007c02 */ /* 0x002fce0008000f00 */
.L_x_146:
[----:B-1----:R1:W2:Y:S02]  /*7780*/  SYNCS.PHASECHK.TRANS64.TRYWAIT P0, [R0+URZ], R2 ;  /* 0x00000002000075a7 */ /* 0x0022a400080011ff */
[----:B--2---:R-:W-:Y:S05]  /*7790*/  @!P0 NANOSLEEP.SYNCS 0x989680 ;  /* 0x009896800000895d */ /* 0x004fea0003900000 */
[----:B------:R-:W2:Y:S02]  /*77a0*/  @!P0 SYNCS.PHASECHK.TRANS64 P0, [R0+URZ], R2 ;  /* 0x00000002000085a7 */ /* 0x000ea400080010ff */
[----:B--2---:R-:W-:Y:S05]  /*77b0*/  @!P0 BRA `(.L_x_146) ;  /* 0xfffffffc00f08947 */ /* 0x004fea000383ffff */
[----:B------:R-:W-:Y:S05]  /*77c0*/  BRA `(.L_x_147) ;  /* 0xffffffc000f87947 */ /* 0x000fea000383ffff */
.L_x_70:
[----:B--2---:R2:W3:Y:S02]  /*77d0*/  SYNCS.PHASECHK.TRANS64.TRYWAIT P0, [R0+URZ+0xa0], R2 ;  /* 0x0000a002000075a7 */ /* 0x0044e400080011ff */
[----:B---3--:R-:W-:Y:S05]  /*77e0*/  @!P0 NANOSLEEP.SYNCS 0x989680 ;  /* 0x009896800000895d */ /* 0x008fea0003900000 */
[----:B------:R-:W3:Y:S02]  /*77f0*/  @!P0 SYNCS.PHASECHK.TRANS64 P0, [R0+URZ+0xa0], R2 ;  /* 0x0000a002000085a7 */ /* 0x000ee400080010ff */
[----:B---3--:R-:W-:Y:S05]  /*7800*/  @!P0 BRA `(.L_x_70) ;  /* 0xfffffffc00f08947 */ /* 0x008fea000383ffff */
[----:B------:R-:W-:Y:S05]  /*7810*/  BRA `(.L_x_148) ;  /* 0xffffffc400f07947 */ /* 0x000fea000383ffff */
.L_x_73:
[----:B------:R-:W-:Y:S07]  /*7820*/  MOV R0, UR7 ;  /* 0x0000000700007c02 */ /* 0x000fee0008000f00 */
.L_x_149:
[----:B--2---:R2:W3:Y:S02]  /*7830*/  SYNCS.PHASECHK.TRANS64.TRYWAIT P0, [R0+URZ+0x98], R2 ;  /* 0x00009802000075a7 */ /* 0x0044e400080011ff */
[----:B---3--:R-:W-:Y:S05]  /*7840*/  @!P0 NANOSLEEP.SYNCS 0x989680 ;  /* 0x009896800000895d */ /* 0x008fea0003900000 */
[----:B------:R-:W3:Y:S02]  /*7850*/  @!P0 SYNCS.PHASECHK.TRANS64 P0, [R0+URZ+0x98], R2 ;  /* 0x00009802000085a7 */ /* 0x000ee400080010ff */
[----:B---3--:R-:W-:Y:S05]  /*7860*/  @!P0 BRA `(.L_x_149) ;  /* 0xfffffffc00f08947 */ /* 0x008fea000383ffff */
[----:B------:R-:W-:Y:S05]  /*7870*/  BRA `(.L_x_72) ;  /* 0xffffffc800d07947 */ /* 0x000fea000383ffff */
.L_x_76:
[----:B------:R-:W-:Y:S07]  /*7880*/  MOV R0, UR15 ;  /* 0x0000000f00007c02 */ /* 0x000fee0008000f00 */
.L_x_150:
[----:B-1----:R1:W2:Y:S02]  /*7890*/  SYNCS.PHASECHK.TRANS64.TRYWAIT P0, [R0+URZ+0x78], R9 ;  /* 0x00007809000075a7 */ /* 0x0022a400080011ff */
[----:B--2---:R-:W-:Y:S05]  /*78a0*/  @!P0 NANOSLEEP.SYNCS 0x989680 ;  /* 0x009896800000895d */ /* 0x004fea0003900000 */
[----:B------:R-:W2:Y:S02]  /*78b0*/  @!P0 SYNCS.PHASECHK.TRANS64 P0, [R0+URZ+0x78], R9 ;  /* 0x00007809000085a7 */ /* 0x000ea400080010ff */
[----:B--2---:R-:W-:Y:S05]  /*78c0*/  @!P0 BRA `(.L_x_150) ;  /* 0xfffffffc00f08947 */ /* 0x004fea000383ffff */
[----:B------:R-:W-:Y:S05]  /*78d0*/  BRA `(.L_x_151) ;  /* 0xffffffcc00487947 */ /* 0x000fea000383ffff */
.L_x_77:
[----:B------:R-:W-:Y:S07]  /*78e0*/  MOV R0, UR13 ;  /* 0x0000000d00007c02 */ /* 0x000fee0008000f00 */
.L_x_152:
[----:B-1----:R1:W2:Y:S02]  /*78f0*/  SYNCS.PHASECHK.TRANS64.TRYWAIT P0, [R0+URZ+0x78], R14 ;  /* 0x0000780e000075a7 */ /* 0x0022a400080011ff */
[----:B--2---:R-:W-:Y:S05]  /*7900*/  @!P0 NANOSLEEP.SYNCS 0x989680 ;  /* 0x009896800000895d */ /* 0x004fea0003900000 */
[----:B------:R-:W2:Y:S02]  /*7910*/  @!P0 SYNCS.PHASECHK.TRANS64 P0, [R0+URZ+0x78], R14 ;  /* 0x0000780e000085a7 */ /* 0x000ea400080010ff */
[----:B--2---:R-:W-:Y:S05]  /*7920*/  @!P0 BRA `(.L_x_152) ;  /* 0xfffffffc00f08947 */ /* 0x004fea000383ffff */
[----:B------:R-:W-:Y:S05]  /*7930*/  BRA `(.L_x_153) ;  /* 0xffffffcc00e87947 */ /* 0x000fea000383ffff */
.L_x_79:
[----:B------:R-:W-:-:S07]  /*7940*/  MOV R0, UR4 ;  /* 0x0000000400007c02 */ /* 0x000fce0008000f00 */
.L_x_154:
[----:B-1----:R1:W3:Y:S02]  /*7950*/  SYNCS.PHASECHK.TRANS64.TRYWAIT P0, [R0+URZ], R2 ;  /* 0x00000002000075a7 */ /* 0x0022e400080011ff */
[----:B---3--:R-:W-:Y:S05]  /*7960*/  @!P0 NANOSLEEP.SYNCS 0x989680 ;  /* 0x009896800000895d */ /* 0x008fea0003900000 */
[----:B------:R-:W3:Y:S02]  /*7970*/  @!P0 SYNCS.PHASECHK.TRANS64 P0, [R0+URZ], R2 ;  /* 0x00000002000085a7 */ /* 0x000ee400080010ff */
[----:B---3--:R-:W-:Y:S05]  /*7980*/  @!P0 BRA `(.L_x_154) ;  /* 0xfffffffc00f08947 */ /* 0x008fea000383ffff */
[----:B------:R-:W-:Y:S05]  /*7990*/  BRA `(.L_x_155) ;  /* 0xffffffd000747947 */ /* 0x000fea000383ffff */
.L_x_80:
[----:B------:R-:W-:-:S07]  /*79a0*/  MOV R0, UR4 ;  /* 0x0000000400007c02 */ /* 0x000fce0008000f00 */
.L_x_156:
[----:B-1----:R1:W3:Y:S02]  /*79b0*/  SYNCS.PHASECHK.TRANS64.TRYWAIT P0, [R0+URZ], R2 ;  /* 0x00000002000075a7 */ /* 0x0022e400080011ff */
[----:B---3--:R-:W-:Y:S05]  /*79c0*/  @!P0 NANOSLEEP.SYNCS 0x989680 ;  /* 0x009896800000895d */ /* 0x008fea0003900000 */
[----:B------:R-:W3:Y:S02]  /*79d0*/  @!P0 SYNCS.PHASECHK.TRANS64 P0, [R0+URZ], R2 ;  /* 0x00000002000085a7 */ /* 0x000ee400080010ff */
[----:B---3--:R-:W-:Y:S05]  /*79e0*/  @!P0 BRA `(.L_x_156) ;  /* 0xfffffffc00f08947 */ /* 0x008fea000383ffff */
[----:B------:R-:W-:Y:S05]  /*79f0*/  BRA `(.L_x_157) ;  /* 0xffffffd000807947 */ /* 0x000fea000383ffff */
.L_x_82:
[----:B--2---:R2:W4:Y:S02]  /*7a00*/  SYNCS.PHASECHK.TRANS64.TRYWAIT P0, [R0+URZ+0xa0], R2 ;  /* 0x0000a002000075a7 */ /* 0x00452400080011ff */
[----:B----4-:R-:W-:Y:S05]  /*7a10*/  @!P0 NANOSLEEP.SYNCS 0x989680 ;  /* 0x009896800000895d */ /* 0x010fea0003900000 */
[----:B------:R-:W4:Y:S02]  /*7a20*/  @!P0 SYNCS.PHASECHK.TRANS64 P0, [R0+URZ+0xa0], R2 ;  /* 0x0000a002000085a7 */ /* 0x000f2400080010ff */
[----:B----4-:R-:W-:Y:S05]  /*7a30*/  @!P0 BRA `(.L_x_82) ;  /* 0xfffffffc00f08947 */ /* 0x010fea000383ffff */
[----:B------:R-:W-:Y:S05]  /*7a40*/  BRA `(.L_x_158) ;  /* 0xffffffd400747947 */ /* 0x000fea000383ffff */
.L_x_92:
[----:B-1----:R1:W3:Y:S02]  /*7a50*/  SYNCS.PHASECHK.TRANS64.TRYWAIT P1, [R2+URZ+0x60], R0 ;  /* 0x00006000020075a7 */ /* 0x0022e400080211ff */
[----:B---3--:R-:W-:Y:S05]  /*7a60*/  @!P1 NANOSLEEP.SYNCS 0x989680 ;  /* 0x009896800000995d */ /* 0x008fea0003900000 */
[----:B------:R-:W3:Y:S02]  /*7a70*/  @!P1 SYNCS.PHASECHK.TRANS64 P1, [R2+URZ+0x60], R0 ;  /* 0x00006000020095a7 */ /* 0x000ee400080210ff */
[----:B---3--:R-:W-:Y:S05]  /*7a80*/  @!P1 BRA `(.L_x_92) ;  /* 0xfffffffc00f09947 */ /* 0x008fea000383ffff */
[----:B------:R-:W-:Y:S05]  /*7a90*/  BRA `(.L_x_91) ;  /* 0xffffffe000847947 */ /* 0x000fea000383ffff */
.L_x_94:
[----:B--2---:R2:W3:Y:S02]  /*7aa0*/  SYNCS.PHASECHK.TRANS64.TRYWAIT P0, [R82+URZ+0xc0], R3 ;  /* 0x0000c003520075a7 */ /* 0x0044e400080011ff */
[----:B---3--:R-:W-:Y:S05]  /*7ab0*/  @!P0 NANOSLEEP.SYNCS 0x989680 ;  /* 0x009896800000895d */ /* 0x008fea0003900000 */
[----:B------:R-:W3:Y:S02]  /*7ac0*/  @!P0 SYNCS.PHASECHK.TRANS64 P0, [R82+URZ+0xc0], R3 ;  /* 0x0000c003520085a7 */ /* 0x000ee400080010ff */
[----:B---3--:R-:W-:Y:S05]  /*7ad0*/  @!P0 BRA `(.L_x_94) ;  /* 0xfffffffc00f08947 */ /* 0x008fea000383ffff */
[----:B------:R-:W-:Y:S05]  /*7ae0*/  BRA `(.L_x_93) ;  /* 0xffffffe000fc7947 */ /* 0x000fea000383ffff */
.L_x_105:
[----:B-1----:R1:W2:Y:S02]  /*7af0*/  SYNCS.PHASECHK.TRANS64.TRYWAIT P0, [R2+URZ+0x60], R83 ;  /* 0x00006053020075a7 */ /* 0x0022a400080011ff */
[----:B--2---:R-:W-:Y:S05]  /*7b00*/  @!P0 NANOSLEEP.SYNCS 0x989680 ;  /* 0x009896800000895d */ /* 0x004fea0003900000 */
[----:B------:R-:W2:Y:S02]  /*7b10*/  @!P0 SYNCS.PHASECHK.TRANS64 P0, [R2+URZ+0x60], R83 ;  /* 0x00006053020085a7 */ /* 0x000ea400080010ff */
[----:B--2---:R-:W-:Y:S05]  /*7b20*/  @!P0 BRA `(.L_x_105) ;  /* 0xfffffffc00f08947 */ /* 0x004fea000383ffff */
[----:B------:R-:W-:Y:S05]  /*7b30*/  BRA `(.L_x_104) ;  /* 0xffffffe800c47947 */ /* 0x000fea000383ffff */
        .weak           $__internal_0_$__cuda_sm10x_tcgen05_guardrail_trap_col_being_dealloced_not_returned_by_alloc
        .type           $__internal_0_$__cuda_sm10x_tcgen05_guardrail_trap_col_being_dealloced_not_returned_by_alloc,@function
        .size           $__internal_0_$__cuda_sm10x_tcgen05_guardrail_trap_col_being_dealloced_not_returned_by_alloc,($__internal_1_$__cuda_sm10x_tcgen05_guardrail_trap_phase_invalid_during_alloc - $__internal_0_$__cuda_sm10x_tcgen05_guardrail_trap_col_being_dealloced_not_returned_by_alloc)
$__internal_0_$__cuda_sm10x_tcgen05_guardrail_trap_col_being_dealloced_not_returned_by_alloc:
[----:B------:R-:W-:Y:S05]  /*7b40*/  BPT.TRAP 0x1 ;  /* 0x000000040000795c */ /* 0x000fea0000300000 */
[----:B------:R-:W-:-:S04]  /*7b50*/  HFMA2 R3, -RZ, RZ, 0, 0 ;  /* 0x00000000ff037431 */ /* 0x000fc800000001ff */
[----:B------:R-:W-:Y:S05]  /*7b60*/  RET.REL.NODEC R2 `(_ZN7cutlass13device_kernelINS_4gemm6kernel13GemmUniversalIN4cute5tupleIJiiiiEEENS1_10collective13CollectiveMmaINS1_35MainloopSm100TmaUmmaWarpSpecializedILi6ELi2ELi4ENS5_IJNS4_1CILi1EEESB_SB_EEEEENS5_IJNSA_ILi64EEESE_SE_EEEfNS5_IJlSB_lEEEfSG_NS4_8TiledMMAINS4_8MMA_AtomIJNS4_17SM100_MMA_TF32_SSINS_10tfloat32_tESK_fLi64ELi64ELNS4_4UMMA5MajorE0ELSM_0ELNSL_7ScaleInE0ELSN_0EEEEEENS4_6LayoutISC_NS5_IJNSA_ILi0EEESR_SR_EEEEENS5_IJNS4_10UnderscoreESU_SU_EEEEENS4_13SM90_TMA_LOADENS4_14ComposedLayoutINS4_7SwizzleILi3ELi4ELi3EEENS4_18smem_ptr_flag_bitsILi32EEENSQ_INS5_IJNSA_ILi8EEENSA_ILi32EEEEEENS5_IJS14_SB_EEEEEEEvNS4_8identityESX_S18_vS19_EENS_8epilogue10collective18CollectiveEpilogueINS1B_23Sm100TmaWarpSpecializedILi3ELi2ELi16ELb1ELb0EEEJSF_NS5_IJNSQ_ISE_SB_EENSQ_IS14_SB_EEEEEfSG_fSG_NS1B_6fusion15FusionCallbacksIS1F_NS1J_17LinearCombinationIffffLNS_15FloatRoundStyleE2EEESF_S1I_JEEENS4_5SM1004TMEM4LOAD26SM100_TMEM_LOAD_16dp128b8xESX_S18_NS4_17SM75_U32x4_LDSM_NENS4_14SM90_TMA_STOREES18_NS4_17SM90_U32x4_STSM_NENS4_39AutoVectorizingCopyWithAssumedAlignmentILi128EEEEEEvvEEEEvNT_6ParamsE) ;  /* 0xffffff8402247950 */ /* 0x000fea0003c3ffff */
        .weak           $__internal_1_$__cuda_sm10x_tcgen05_guardrail_trap_phase_invalid_during_alloc
        .type           $__internal_1_$__cuda_sm10x_tcgen05_guardrail_trap_phase_invalid_during_alloc,@function
        .size           $__internal_1_$__cuda_sm10x_tcgen05_guardrail_trap_phase_invalid_during_alloc,($__internal_2_$__cuda_sm10x_tcgen05_guardrail_trap_unallocated_columns_being_dealloced - $__internal_1_$__cuda_sm10x_tcgen05_guardrail_trap_phase_invalid_during_alloc)
$__internal_1_$__cuda_sm10x_tcgen05_guardrail_trap_phase_invalid_during_alloc:
[----:B------:R-:W-:Y:S05]  /*7b70*/  BPT.TRAP 0x1 ;  /* 0x000000040000795c */ /* 0x000fea0000300000 */
[----:B------:R-:W-:-:S04]  /*7b80*/  MOV R3, 0x0 ;  /* 0x0000000000037802 */ /* 0x000fc80000000f00 */
[----:B------:R-:W-:Y:S05]  /*7b90*/  RET.REL.NODEC R2 `(_ZN7cutlass13device_kernelINS_4gemm6kernel13GemmUniversalIN4cute5tupleIJiiiiEEENS1_10collective13CollectiveMmaINS1_35MainloopSm100TmaUmmaWarpSpecializedILi6ELi2ELi4ENS5_IJNS4_1CILi1EEESB_SB_EEEEENS5_IJNSA_ILi64EEESE_SE_EEEfNS5_IJlSB_lEEEfSG_NS4_8TiledMMAINS4_8MMA_AtomIJNS4_17SM100_MMA_TF32_SSINS_10tfloat32_tESK_fLi64ELi64ELNS4_4UMMA5MajorE0ELSM_0ELNSL_7ScaleInE0ELSN_0EEEEEENS4_6LayoutISC_NS5_IJNSA_ILi0EEESR_SR_EEEEENS5_IJNS4_10UnderscoreESU_SU_EEEEENS4_13SM90_TMA_LOADENS4_14ComposedLayoutINS4_7SwizzleILi3ELi4ELi3EEENS4_18smem_ptr_flag_bitsILi32EEENSQ_INS5_IJNSA_ILi8EEENSA_ILi32EEEEEENS5_IJS14_SB_EEEEEEEvNS4_8identityESX_S18_vS19_EENS_8epilogue10collective18CollectiveEpilogueINS1B_23Sm100TmaWarpSpecializedILi3ELi2ELi16ELb1ELb0EEEJSF_NS5_IJNSQ_ISE_SB_EENSQ_IS14_SB_EEEEEfSG_fSG_NS1B_6fusion15FusionCallbacksIS1F_NS1J_17LinearCombinationIffffLNS_15FloatRoundStyleE2EEESF_S1I_JEEENS4_5SM1004TMEM4LOAD26SM100_TMEM_LOAD_16dp128b8xESX_S18_NS4_17SM75_U32x4_LDSM_NENS4_14SM90_TMA_STOREES18_NS4_17SM90_U32x4_STSM_NENS4_39AutoVectorizingCopyWithAssumedAlignmentILi128EEEEEEvvEEEEvNT_6ParamsE) ;  /* 0xffffff8402187950 */ /* 0x000fea0003c3ffff */
        .weak           $__internal_2_$__cuda_sm10x_tcgen05_guardrail_trap_unallocated_columns_being_dealloced
        .type           $__internal_2_$__cuda_sm10x_tcgen05_guardrail_trap_unallocated_columns_being_dealloced,@function
        .size           $__internal_2_$__cuda_sm10x_tcgen05_guardrail_trap_unallocated_columns_being_dealloced,(.L_x_160 - $__internal_2_$__cuda_sm10x_tcgen05_guardrail_trap_unallocated_columns_being_dealloced)
$__internal_2_$__cuda_sm10x_tcgen05_guardrail_trap_unallocated_columns_being_dealloced:
[----:B------:R-:W-:Y:S05]  /*7ba0*/  BPT.TRAP 0x1 ;  /* 0x000000040000795c */ /* 0x000fea0000300000 */
[----:B------:R-:W-:-:S04]  /*7bb0*/  HFMA2 R3, -RZ, RZ, 0, 0 ;  /* 0x00000000ff037431 */ /* 0x000fc800000001ff */
[----:B------:R-:W-:Y:S05]  /*7bc0*/  RET.REL.NODEC R2 `(_ZN7cutlass13device_kernelINS_4gemm6kernel13GemmUniversalIN4cute5tupleIJiiiiEEENS1_10collective13CollectiveMmaINS1_35MainloopSm100TmaUmmaWarpSpecializedILi6ELi2ELi4ENS5_IJNS4_1CILi1EEESB_SB_EEEEENS5_IJNSA_ILi64EEESE_SE_EEEfNS5_IJlSB_lEEEfSG_NS4_8TiledMMAINS4_8MMA_AtomIJNS4_17SM100_MMA_TF32_SSINS_10tfloat32_tESK_fLi64ELi64ELNS4_4UMMA5MajorE0ELSM_0ELNSL_7ScaleInE0ELSN_0EEEEEENS4_6LayoutISC_NS5_IJNSA_ILi0EEESR_SR_EEEEENS5_IJNS4_10UnderscoreESU_SU_EEEEENS4_13SM90_TMA_LOADENS4_14ComposedLayoutINS4_7SwizzleILi3ELi4ELi3EEENS4_18smem_ptr_flag_bitsILi32EEENSQ_INS5_IJNSA_ILi8EEENSA_ILi32EEEEEENS5_IJS14_SB_EEEEEEEvNS4_8identityESX_S18_vS19_EENS_8epilogue10collective18CollectiveEpilogueINS1B_23Sm100TmaWarpSpecializedILi3ELi2ELi16ELb1ELb0EEEJSF_NS5_IJNSQ_ISE_SB_EENSQ_IS14_SB_EEEEEfSG_fSG_NS1B_6fusion15FusionCallbacksIS1F_NS1J_17LinearCombinationIffffLNS_15FloatRoundStyleE2EEESF_S1I_JEEENS4_5SM1004TMEM4LOAD26SM100_TMEM_LOAD_16dp128b8xESX_S18_NS4_17SM75_U32x4_LDSM_NENS4_14SM90_TMA_STOREES18_NS4_17SM90_U32x4_STSM_NENS4_39AutoVectorizingCopyWithAssumedAlignmentILi128EEEEEEvvEEEEvNT_6ParamsE) ;  /* 0xffffff84020c7950 */ /* 0x000fea0003c3ffff */
.L_x_159:
[----:B------:R-:W-:-:S00]  /*7bd0*/  BRA `(.L_x_159) ;  /* 0xfffffffc00fc7947 */ /* 0x000fc0000383ffff */
[----:B------:R-:W-:-:S00]  /*7be0*/  NOP ;  /* 0x0000000000007918 */ /* 0x000fc00000000000 */
        /* <DEDUP_REMOVED lines=9> */
.L_x_160:


//--------------------- .nv.global.init           --------------------------
	.section	.nv.global.init,"aw",@progbits
.nv.global.init:
	.type		$str$27,@object
	.size		$str$27,($str$28 - $str$27)
$str$27:
        /*0000*/ 	.byte	0x28, 0x61, 0x64, 0x64, 0x72, 0x65, 0x73, 0x73, 0x20, 0x26, 0x20, 0x6d, 0x61, 0x73, 0x6b, 0x29
        /*0010*/ 	.byte	0x20, 0x3d, 0x3d, 0x20, 0x30, 0x00
	.type		$str$28,@object
	.size		$str$28,($str$26 - $str$28)
$str$28:
        /*0016*/ 	.byte	0x2f, 0x74, 0x6d, 0x70, 0x2f, 0x63, 0x75, 0x74, 0x6c, 0x61, 0x73, 0x73, 0x5f, 0x73, 0x77, 0x65
        /*0026*/ 	.byte	0x65, 0x70, 0x5f, 0x73, 0x72, 0x63, 0x2f, 0x69, 0x6e, 0x63, 0x6c, 0x75, 0x64, 0x65, 0x2f, 0x63
        /*0036*/ 	.byte	0x75, 0x74, 0x65, 0x2f, 0x70, 0x6f, 0x69, 0x6e, 0x74, 0x65, 0x72, 0x5f, 0x66, 0x6c, 0x61, 0x67
        /*0046*/ 	.byte	0x67, 0x65, 0x64, 0x2e, 0x68, 0x70, 0x70, 0x00
	.type		$str$26,@object
	.size		$str$26,($str$25 - $str$26)
$str$26:
        /*004e*/ 	.byte	0x2f, 0x74, 0x6d, 0x70, 0x2f, 0x63, 0x75, 0x74, 0x6c, 0x61, 0x73, 0x73, 0x5f, 0x73, 0x77, 0x65
        /*005e*/ 	.byte	0x65, 0x70, 0x5f, 0x73, 0x72, 0x63, 0x2f, 0x69, 0x6e, 0x63, 0x6c, 0x75, 0x64, 0x65, 0x2f, 0x63
        /*006e*/ 	.byte	0x75, 0x74, 0x65, 0x2f, 0x61, 0x74, 0x6f, 0x6d, 0x2f, 0x63, 0x6f, 0x70, 0x79, 0x5f, 0x74, 0x72
        /*007e*/ 	.byte	0x61, 0x69, 0x74, 0x73, 0x5f, 0x73, 0x6d, 0x31, 0x30, 0x30, 0x2e, 0x68, 0x70, 0x70, 0x00
	.type		$str$25,@object
	.size		$str$25,(__unnamed_1 - $str$25)
$str$25:
        /*008d*/ 	.byte	0x28, 0x28, 0x75, 0x69, 0x6e, 0x74, 0x33, 0x32, 0x5f, 0x74, 0x28, 0x74, 0x68, 0x72, 0x65, 0x61
        /*009d*/ 	.byte	0x64, 0x49, 0x64, 0x78, 0x2e, 0x78, 0x29, 0x20, 0x2f, 0x20, 0x33, 0x32, 0x29, 0x20, 0x25, 0x20
        /*00ad*/ 	.byte	0x34, 0x29, 0x20, 0x3d, 0x3d, 0x20, 0x28, 0x28, 0x28, 0x74, 0x6d, 0x65, 0x6d, 0x5f, 0x61, 0x64
        /*00bd*/ 	.byte	0x64, 0x72, 0x20, 0x3e, 0x3e, 0x20, 0x31, 0x36, 0x29, 0x20, 0x2f, 0x20, 0x33, 0x32, 0x29, 0x20
        /*00cd*/ 	.byte	0x25, 0x20, 0x34, 0x29, 0x00
	.type		__unnamed_1,@object
	.size		__unnamed_1,(__unnamed_2 - __unnamed_1)
__unnamed_1:
        /*00d2*/ 	.byte	0x61, 0x75, 0x74, 0x6f, 0x20, 0x63, 0x75, 0x74, 0x65, 0x3a, 0x3a, 0x61, 0x73, 0x5f, 0x70, 0x6f
        /* <DEDUP_REMOVED lines=23> */
        /*0252*/ 	.byte	0x3c, 0x32, 0x30, 0x34, 0x38, 0x3e, 0x3e, 0x3e, 0x3e, 0x5d, 0x00
	.type		__unnamed_2,@object
	.size		__unnamed_2,(.L_2 - __unnamed_2)
__unnamed_2:
        /* <DEDUP_REMOVED lines=45> */
        /*052d*/ 	.byte	0x3e, 0x3e, 0x3e, 0x5d, 0x00
.L_2:


//--------------------- .nv.shared._ZN7cutlass13device_kernelINS_4gemm6kernel13GemmUniversalIN4cute5tupleIJiiiiEEENS1_10collective13CollectiveMmaINS1_35MainloopSm100TmaUmmaWarpSpecializedILi6ELi2ELi4ENS5_IJNS4_1CILi1EEESB_SB_EEEEENS5_IJNSA_ILi64EEESE_SE_EEEfNS5_IJlSB_lEEEfSG_NS4_8TiledMMAINS4_8MMA_AtomIJNS4_17SM100_MMA_TF32_SSINS_10tfloat32_tESK_fLi64ELi64ELNS4_4UMMA5MajorE0ELSM_0ELNSL_7ScaleInE0ELSN_0EEEEEENS4_6LayoutISC_NS5_IJNSA_ILi0EEESR_SR_EEEEENS5_IJNS4_10UnderscoreESU_SU_EEEEENS4_13SM90_TMA_LOADENS4_14ComposedLayoutINS4_7SwizzleILi3ELi4ELi3EEENS4_18smem_ptr_flag_bitsILi32EEENSQ_INS5_IJNSA_ILi8EEENSA_ILi32EEEEEENS5_IJS14_SB_EEEEEEEvNS4_8identityESX_S18_vS19_EENS_8epilogue10collective18CollectiveEpilogueINS1B_23Sm100TmaWarpSpecializedILi3ELi2ELi16ELb1ELb0EEEJSF_NS5_IJNSQ_ISE_SB_EENSQ_IS14_SB_EEEEEfSG_fSG_NS1B_6fusion15FusionCallbacksIS1F_NS1J_17LinearCombinationIffffLNS_15FloatRoundStyleE2EEESF_S1I_JEEENS4_5SM1004TMEM4LOAD26SM100_TMEM_LOAD_16dp128b8xESX_S18_NS4_17SM75_U32x4_LDSM_NENS4_14SM90_TMA_STOREES18_NS4_17SM90_U32x4_STSM_NENS4_39AutoVectorizingCopyWithAssumedAlignmentILi128EEEEEEvvEEEEvNT_6ParamsE --------------------------
	.section	.nv.shared._ZN7cutlass13device_kernelINS_4gemm6kernel13GemmUniversalIN4cute5tupleIJiiiiEEENS1_10collective13CollectiveMmaINS1_35MainloopSm100TmaUmmaWarpSpecializedILi6ELi2ELi4ENS5_IJNS4_1CILi1EEESB_SB_EEEEENS5_IJNSA_ILi64EEESE_SE_EEEfNS5_IJlSB_lEEEfSG_NS4_8TiledMMAINS4_8MMA_AtomIJNS4_17SM100_MMA_TF32_SSINS_10tfloat32_tESK_fLi64ELi64ELNS4_4UMMA5MajorE0ELSM_0ELNSL_7ScaleInE0ELSN_0EEEEEENS4_6LayoutISC_NS5_IJNSA_ILi0EEESR_SR_EEEEENS5_IJNS4_10UnderscoreESU_SU_EEEEENS4_13SM90_TMA_LOADENS4_14ComposedLayoutINS4_7SwizzleILi3ELi4ELi3EEENS4_18smem_ptr_flag_bitsILi32EEENSQ_INS5_IJNSA_ILi8EEENSA_ILi32EEEEEENS5_IJS14_SB_EEEEEEEvNS4_8identityESX_S18_vS19_EENS_8epilogue10collective18CollectiveEpilogueINS1B_23Sm100TmaWarpSpecializedILi3ELi2ELi16ELb1ELb0EEEJSF_NS5_IJNSQ_ISE_SB_EENSQ_IS14_SB_EEEEEfSG_fSG_NS1B_6fusion15FusionCallbacksIS1F_NS1J_17LinearCombinationIffffLNS_15FloatRoundStyleE2EEESF_S1I_JEEENS4_5SM1004TMEM4LOAD26SM100_TMEM_LOAD_16dp128b8xESX_S18_NS4_17SM75_U32x4_LDSM_NENS4_14SM90_TMA_STOREES18_NS4_17SM90_U32x4_STSM_NENS4_39AutoVectorizingCopyWithAssumedAlignmentILi128EEEEEEvvEEEEvNT_6ParamsE,"aw",@nobits
	.sectionflags	@""
	.align	16
	.zero		1024


//--------------------- .nv.shared.reserved.0     --------------------------
	.section	.nv.shared.reserved.0,"aw",@nobits
	.weak		__nv_reservedSMEM_offset_0_alias
	.size		__nv_reservedSMEM_offset_0_alias, 0, 64
	.other		__nv_reservedSMEM_offset_0_alias,@"STO_CUDA_RESERVED_SHARED STV_DEFAULT"
__nv_reservedSMEM_offset_0_alias:
	.zero		0
.nv.shared.reserved.0:
	.zero		64
	.weak		__nv_reservedSMEM_tcgen05_partition
	.type		__nv_reservedSMEM_tcgen05_partition,@object
	.size		__nv_reservedSMEM_tcgen05_partition,(.L_0 - __nv_reservedSMEM_tcgen05_partition)
__nv_reservedSMEM_tcgen05_partition:
	.zero		32
.L_0:


//--------------------- .nv.global                --------------------------
	.section	.nv.global,"aw",@nobits
.nv.global:
	.type		_ZN40_INTERNAL_a6156fef_4_k_cu_183bd793_298734cute1_E,@object
	.size		_ZN40_INTERNAL_a6156fef_4_k_cu_183bd793_298734cute1_E,(_ZN40_INTERNAL_a6156fef_4_k_cu_183bd793_298734cuda3std3__45__cpo6cbeginE - _ZN40_INTERNAL_a6156fef_4_k_cu_183bd793_298734cute1_E)
_ZN40_INTERNAL_a6156fef_4_k_cu_183bd793_298734cute1_E:
	.zero		1
	.type		_ZN40_INTERNAL_a6156fef_4_k_cu_183bd793_298734cuda3std3__45__cpo6cbeginE,@object
	.size		_ZN40_INTERNAL_a6156fef_4_k_cu_183bd793_298734cuda3std3__45__cpo6cbeginE,(_ZN40_INTERNAL_a6156fef_4_k_cu_183bd793_298734cuda3std3__48in_placeE - _ZN40_INTERNAL_a6156fef_4_k_cu_183bd793_298734cuda3std3__45__cpo6cbeginE)
_ZN40_INTERNAL_a6156fef_4_k_cu_183bd793_298734cuda3std3__45__cpo6cbeginE:
	.zero		1
	.type		_ZN40_INTERNAL_a6156fef_4_k_cu_183bd793_298734cuda3std3__48in_placeE,@object
	.size		_ZN40_INTERNAL_a6156fef_4_k_cu_183bd793_298734cuda3std3__48in_placeE,(_ZN40_INTERNAL_a6156fef_4_k_cu_183bd793_298734cuda3std6ranges3__45__cpo9iter_moveE - _ZN40_INTERNAL_a6156fef_4_k_cu_183bd793_298734cuda3std3__48in_placeE)
_ZN40_INTERNAL_a6156fef_4_k_cu_183bd793_298734cuda3std3__48in_placeE:
	.zero		1
	.type		_ZN40_INTERNAL_a6156fef_4_k_cu_183bd793_298734cuda3std6ranges3__45__cpo9iter_moveE,@object
	.size		_ZN40_INTERNAL_a6156fef_4_k_cu_183bd793_298734cuda3std6ranges3__45__cpo9iter_moveE,(_ZN40_INTERNAL_a6156fef_4_k_cu_183bd793_298734cuda3std3__45__cpo5beginE - _ZN40_INTERNAL_a6156fef_4_k_cu_183bd793_298734cuda3std6ranges3__45__cpo9iter_moveE)
_ZN40_INTERNAL_a6156fef_4_k_cu_183bd793_298734cuda3std6ranges3__45__cpo9iter_moveE:
	.zero		1
	.type		_ZN40_INTERNAL_a6156fef_4_k_cu_183bd793_298734cuda3std3__45__cpo5beginE,@object
	.size		_ZN40_INTERNAL_a6156fef_4_k_cu_183bd793_298734cuda3std3__45__cpo5beginE,(_ZN40_INTERNAL_a6156fef_4_k_cu_183bd793_298734cuda3std3__442_GLOBAL__N__a6156fef_4_k_cu_183bd793_298736ignoreE - _ZN40_INTERNAL_a6156fef_4_k_cu_183bd793_298734cuda3std3__45__cpo5beginE)
_ZN40_INTERNAL_a6156fef_4_k_cu_183bd793_298734cuda3std3__45__cpo5beginE:
	.zero		1
	.type		_ZN40_INTERNAL_a6156fef_4_k_cu_183bd793_298734cuda3std3__442_GLOBAL__N__a6156fef_4_k_cu_183bd793_298736ignoreE,@object
	.size		_ZN40_INTERNAL_a6156fef_4_k_cu_183bd793_298734cuda3std3__442_GLOBAL__N__a6156fef_4_k_cu_183bd793_298736ignoreE,(_ZN40_INTERNAL_a6156fef_4_k_cu_183bd793_298734cute7productE - _ZN40_INTERNAL_a6156fef_4_k_cu_183bd793_298734cuda3std3__442_GLOBAL__N__a6156fef_4_k_cu_183bd793_298736ignoreE)
_ZN40_INTERNAL_a6156fef_4_k_cu_183bd793_298734cuda3std3__442_GLOBAL__N__a6156fef_4_k_cu_183bd793_298736ignoreE:
	.zero		1
	.type		_ZN40_INTERNAL_a6156fef_4_k_cu_183bd793_298734cute7productE,@object
	.size		_ZN40_INTERNAL_a6156fef_4_k_cu_183bd793_298734cute7productE,(_ZN40_INTERNAL_a6156fef_4_k_cu_183bd793_298734cuda3std3__45__cpo3endE - _ZN40_INTERNAL_a6156fef_4_k_cu_183bd793_298734cute7productE)
_ZN40_INTERNAL_a6156fef_4_k_cu_183bd793_298734cute7productE:
	.zero		1
	.type		_ZN40_INTERNAL_a6156fef_4_k_cu_183bd793_298734cuda3std3__45__cpo3endE,@object
	.size		_ZN40_INTERNAL_a6156fef_4_k_cu_183bd793_298734cuda3std3__45__cpo3endE,(_ZN40_INTERNAL_a6156fef_4_k_cu_183bd793_298734cuda3std3__419piecewise_constructE - _ZN40_INTERNAL_a6156fef_4_k_cu_183bd793_298734cuda3std3__45__cpo3endE)
_ZN40_INTERNAL_a6156fef_4_k_cu_183bd793_298734cuda3std3__45__cpo3endE:
	.zero		1
	.type		_ZN40_INTERNAL_a6156fef_4_k_cu_183bd793_298734cuda3std3__419piecewise_constructE,@object
	.size		_ZN40_INTERNAL_a6156fef_4_k_cu_183bd793_298734cuda3std3__419piecewise_constructE,(_ZN40_INTERNAL_a6156fef_4_k_cu_183bd793_298734cuda3std3__45__cpo4cendE - _ZN40_INTERNAL_a6156fef_4_k_cu_183bd793_298734cuda3std3__419piecewise_constructE)
_ZN40_INTERNAL_a6156fef_4_k_cu_183bd793_298734cuda3std3__419piecewise_constructE:
	.zero		1
	.type		_ZN40_INTERNAL_a6156fef_4_k_cu_183bd793_298734cuda3std3__45__cpo4cendE,@object
	.size		_ZN40_INTERNAL_a6156fef_4_k_cu_183bd793_298734cuda3std3__45__cpo4cendE,(_ZN40_INTERNAL_a6156fef_4_k_cu_183bd793_298734cuda3std6ranges3__45__cpo4swapE - _ZN40_INTERNAL_a6156fef_4_k_cu_183bd793_298734cuda3std3__45__cpo4cendE)
_ZN40_INTERNAL_a6156fef_4_k_cu_183bd793_298734cuda3std3__45__cpo4cendE:
	.zero		1
	.type		_ZN40_INTERNAL_a6156fef_4_k_cu_183bd793_298734cuda3std6ranges3__45__cpo4swapE,@object
	.size		_ZN40_INTERNAL_a6156fef_4_k_cu_183bd793_298734cuda3std6ranges3__45__cpo4swapE,(.L_10 - _ZN40_INTERNAL_a6156fef_4_k_cu_183bd793_298734cuda3std6ranges3__45__cpo4swapE)
_ZN40_INTERNAL_a6156fef_4_k_cu_183bd793_298734cuda3std6ranges3__45__cpo4swapE:
	.zero		1
.L_10:


//--------------------- .nv.constant0._ZN7cutlass13device_kernelINS_4gemm6kernel13GemmUniversalIN4cute5tupleIJiiiiEEENS1_10collective13CollectiveMmaINS1_35MainloopSm100TmaUmmaWarpSpecializedILi6ELi2ELi4ENS5_IJNS4_1CILi1EEESB_SB_EEEEENS5_IJNSA_ILi64EEESE_SE_EEEfNS5_IJlSB_lEEEfSG_NS4_8TiledMMAINS4_8MMA_AtomIJNS4_17SM100_MMA_TF32_SSINS_10tfloat32_tESK_fLi64ELi64ELNS4_4UMMA5MajorE0ELSM_0ELNSL_7ScaleInE0ELSN_0EEEEEENS4_6LayoutISC_NS5_IJNSA_ILi0EEESR_SR_EEEEENS5_IJNS4_10UnderscoreESU_SU_EEEEENS4_13SM90_TMA_LOADENS4_14ComposedLayoutINS4_7SwizzleILi3ELi4ELi3EEENS4_18smem_ptr_flag_bitsILi32EEENSQ_INS5_IJNSA_ILi8EEENSA_ILi32EEEEEENS5_IJS14_SB_EEEEEEEvNS4_8identityESX_S18_vS19_EENS_8epilogue10collective18CollectiveEpilogueINS1B_23Sm100TmaWarpSpecializedILi3ELi2ELi16ELb1ELb0EEEJSF_NS5_IJNSQ_ISE_SB_EENSQ_IS14_SB_EEEEEfSG_fSG_NS1B_6fusion15FusionCallbacksIS1F_NS1J_17LinearCombinationIffffLNS_15FloatRoundStyleE2EEESF_S1I_JEEENS4_5SM1004TMEM4LOAD26SM100_TMEM_LOAD_16dp128b8xESX_S18_NS4_17SM75_U32x4_LDSM_NENS4_14SM90_TMA_STOREES18_NS4_17SM90_U32x4_STSM_NENS4_39AutoVectorizingCopyWithAssumedAlignmentILi128EEEEEEvvEEEEvNT_6ParamsE --------------------------
	.section	.nv.constant0._ZN7cutlass13device_kernelINS_4gemm6kernel13GemmUniversalIN4cute5tupleIJiiiiEEENS1_10collective13CollectiveMmaINS1_35MainloopSm100TmaUmmaWarpSpecializedILi6ELi2ELi4ENS5_IJNS4_1CILi1EEESB_SB_EEEEENS5_IJNSA_ILi64EEESE_SE_EEEfNS5_IJlSB_lEEEfSG_NS4_8TiledMMAINS4_8MMA_AtomIJNS4_17SM100_MMA_TF32_SSINS_10tfloat32_tESK_fLi64ELi64ELNS4_4UMMA5MajorE0ELSM_0ELNSL_7ScaleInE0ELSN_0EEEEEENS4_6LayoutISC_NS5_IJNSA_ILi0EEESR_SR_EEEEENS5_IJNS4_10UnderscoreESU_SU_EEEEENS4_13SM90_TMA_LOADENS4_14ComposedLayoutINS4_7SwizzleILi3ELi4ELi3EEENS4_18smem_ptr_flag_bitsILi32EEENSQ_INS5_IJNSA_ILi8EEENSA_ILi32EEEEEENS5_IJS14_SB_EEEEEEEvNS4_8identityESX_S18_vS19_EENS_8epilogue10collective18CollectiveEpilogueINS1B_23Sm100TmaWarpSpecializedILi3ELi2ELi16ELb1ELb0EEEJSF_NS5_IJNSQ_ISE_SB_EENSQ_IS14_SB_EEEEEfSG_fSG_NS1B_6fusion15FusionCallbacksIS1F_NS1J_17LinearCombinationIffffLNS_15FloatRoundStyleE2EEESF_S1I_JEEENS4_5SM1004TMEM4LOAD26SM100_TMEM_LOAD_16dp128b8xESX_S18_NS4_17SM75_U32x4_LDSM_NENS4_14SM90_TMA_STOREES18_NS4_17SM90_U32x4_STSM_NENS4_39AutoVectorizingCopyWithAssumedAlignmentILi128EEEEEEvvEEEEvNT_6ParamsE,"a",@progbits
	.sectionflags	@""
	.align	4
.nv.constant0._ZN7cutlass13device_kernelINS_4gemm6kernel13GemmUniversalIN4cute5tupleIJiiiiEEENS1_10collective13CollectiveMmaINS1_35MainloopSm100TmaUmmaWarpSpecializedILi6ELi2ELi4ENS5_IJNS4_1CILi1EEESB_SB_EEEEENS5_IJNSA_ILi64EEESE_SE_EEEfNS5_IJlSB_lEEEfSG_NS4_8TiledMMAINS4_8MMA_AtomIJNS4_17SM100_MMA_TF32_SSINS_10tfloat32_tESK_fLi64ELi64ELNS4_4UMMA5MajorE0ELSM_0ELNSL_7ScaleInE0ELSN_0EEEEEENS4_6LayoutISC_NS5_IJNSA_ILi0EEESR_SR_EEEEENS5_IJNS4_10UnderscoreESU_SU_EEEEENS4_13SM90_TMA_LOADENS4_14ComposedLayoutINS4_7SwizzleILi3ELi4ELi3EEENS4_18smem_ptr_flag_bitsILi32EEENSQ_INS5_IJNSA_ILi8EEENSA_ILi32EEEEEENS5_IJS14_SB_EEEEEEEvNS4_8identityESX_S18_vS19_EENS_8epilogue10collective18CollectiveEpilogueINS1B_23Sm100TmaWarpSpecializedILi3ELi2ELi16ELb1ELb0EEEJSF_NS5_IJNSQ_ISE_SB_EENSQ_IS14_SB_EEEEEfSG_fSG_NS1B_6fusion15FusionCallbacksIS1F_NS1J_17LinearCombinationIffffLNS_15FloatRoundStyleE2EEESF_S1I_JEEENS4_5SM1004TMEM4LOAD26SM100_TMEM_LOAD_16dp128b8xESX_S18_NS4_17SM75_U32x4_LDSM_NENS4_14SM90_TMA_STOREES18_NS4_17SM90_U32x4_STSM_NENS4_39AutoVectorizingCopyWithAssumedAlignmentILi128EEEEEEvvEEEEvNT_6ParamsE:
	.zero		2944


//--------------------- SYMBOLS --------------------------

	.type		.nv.reservedSmem.offset0,@object
	.size		.nv.reservedSmem.offset0,0x4
	.type		.nv.reservedSmem.cap,@object
	.size		.nv.reservedSmem.cap,0x4
	.type		__assertfail,@function
